	.target	sm_90a

	.elftype	@"ET_EXEC"


//--------------------- .note.nv.tkinfo           --------------------------
	.section	.note.nv.tkinfo,"",@"SHT_NOTE"
	.sectionflags	@"SHF_NOTE_NV_TKINFO"
	.tkinfo
        /*0018*/ 	.word	0x00000002
        /*0030*/ 	.string	""
        /*0030*/ 	.string	"ptxas"
        /*0030*/ 	.string	"Cuda compilation tools, release 13.0, V13.0.88"
        /*0030*/ 	.string	"Build cuda_13.0.r13.0/compiler.36424714_0"
        /*0030*/ 	.string	"-arch sm_90a -m 64 "



//--------------------- .note.nv.cuinfo           --------------------------
	.section	.note.nv.cuinfo,"",@"SHT_NOTE"
	.sectionflags	@"SHF_NOTE_NV_CUINFO"
        /*0018*/ 	.short	0x0002
        /*001a*/ 	.short	0x005a
        /*001c*/ 	.short	0x0082
	.zero		2


//--------------------- .nv.info                  --------------------------
	.section	.nv.info,"",@"SHT_CUDA_INFO"
	.align	4


	//----- nvinfo : EIATTR_REGCOUNT
	.align		4
        /*0000*/ 	.byte	0x04, 0x2f
        /*0002*/ 	.short	(.L_15 - .L_14)
	.align		4
.L_14:
        /*0004*/ 	.word	index@(_ZN7cutlass13device_kernelINS_4gemm6kernel13GemmUniversalIN4cute5tupleIJiiiiEEENS1_10collective13CollectiveMmaINS1_34MainloopSm90TmaGmmaWarpSpecializedILi5ENS5_IJNS4_1CILi1EEENSA_ILi2EEESB_EEENS1_35KernelTmaWarpSpecializedCooperativeEEENS5_IJNSA_ILi128EEENSA_ILi64EEESH_EEENS_10tfloat32_tENS5_IJlSB_lEEESJ_SK_NS4_8TiledMMAINS4_8MMA_AtomIJNS4_4SM904GMMA29MMA_64x64x8_F32TF32TF32_SS_TNILNSO_7ScaleInE1ELSQ_1EEEEEENS4_6LayoutINS5_IJSC_SB_SB_EEENS5_IJSB_NSA_ILi0EEESV_EEEEENS5_IJNS4_10UnderscoreESY_SY_EEEEENS4_23SM90_TMA_LOAD_MULTICASTENS4_14ComposedLayoutINS4_7SwizzleILi3ELi4ELi3EEENS4_18smem_ptr_flag_bitsILi32EEENST_INS5_IJNSA_ILi8EEENSA_ILi32EEEEEENS5_IJS18_SB_EEEEEEEvNS4_8identityENS4_13SM90_TMA_LOADES1C_vS1D_EENS_8epilogue10collective6detail29Sm90TmaWarpSpecializedAdapterINS1H_15DefaultEpilogueISJ_SK_SK_NS1G_6thread17LinearCombinationISJ_Li1EffLNS1L_9ScaleType4KindE0ELNS_15FloatRoundStyleE2ESJ_EENS1_15EpilogueDefaultEEEEEvvEEEEvNT_6ParamsE)
        /*0008*/ 	.word	0x000000a8


	//----- nvinfo : EIATTR_FRAME_SIZE
	.align		4
.L_15:
        /*000c*/ 	.byte	0x04, 0x11
        /*000e*/ 	.short	(.L_17 - .L_16)
	.align		4
.L_16:
        /*0010*/ 	.word	index@(_ZN7cutlass13device_kernelINS_4gemm6kernel13GemmUniversalIN4cute5tupleIJiiiiEEENS1_10collective13CollectiveMmaINS1_34MainloopSm90TmaGmmaWarpSpecializedILi5ENS5_IJNS4_1CILi1EEENSA_ILi2EEESB_EEENS1_35KernelTmaWarpSpecializedCooperativeEEENS5_IJNSA_ILi128EEENSA_ILi64EEESH_EEENS_10tfloat32_tENS5_IJlSB_lEEESJ_SK_NS4_8TiledMMAINS4_8MMA_AtomIJNS4_4SM904GMMA29MMA_64x64x8_F32TF32TF32_SS_TNILNSO_7ScaleInE1ELSQ_1EEEEEENS4_6LayoutINS5_IJSC_SB_SB_EEENS5_IJSB_NSA_ILi0EEESV_EEEEENS5_IJNS4_10UnderscoreESY_SY_EEEEENS4_23SM90_TMA_LOAD_MULTICASTENS4_14ComposedLayoutINS4_7SwizzleILi3ELi4ELi3EEENS4_18smem_ptr_flag_bitsILi32EEENST_INS5_IJNSA_ILi8EEENSA_ILi32EEEEEENS5_IJS18_SB_EEEEEEEvNS4_8identityENS4_13SM90_TMA_LOADES1C_vS1D_EENS_8epilogue10collective6detail29Sm90TmaWarpSpecializedAdapterINS1H_15DefaultEpilogueISJ_SK_SK_NS1G_6thread17LinearCombinationISJ_Li1EffLNS1L_9ScaleType4KindE0ELNS_15FloatRoundStyleE2ESJ_EENS1_15EpilogueDefaultEEEEEvvEEEEvNT_6ParamsE)
        /*0014*/ 	.word	0x00000000


	//----- nvinfo : EIATTR_MIN_STACK_SIZE
	.align		4
.L_17:
        /*0018*/ 	.byte	0x04, 0x12
        /*001a*/ 	.short	(.L_19 - .L_18)
	.align		4
.L_18:
        /*001c*/ 	.word	index@(_ZN7cutlass13device_kernelINS_4gemm6kernel13GemmUniversalIN4cute5tupleIJiiiiEEENS1_10collective13CollectiveMmaINS1_34MainloopSm90TmaGmmaWarpSpecializedILi5ENS5_IJNS4_1CILi1EEENSA_ILi2EEESB_EEENS1_35KernelTmaWarpSpecializedCooperativeEEENS5_IJNSA_ILi128EEENSA_ILi64EEESH_EEENS_10tfloat32_tENS5_IJlSB_lEEESJ_SK_NS4_8TiledMMAINS4_8MMA_AtomIJNS4_4SM904GMMA29MMA_64x64x8_F32TF32TF32_SS_TNILNSO_7ScaleInE1ELSQ_1EEEEEENS4_6LayoutINS5_IJSC_SB_SB_EEENS5_IJSB_NSA_ILi0EEESV_EEEEENS5_IJNS4_10UnderscoreESY_SY_EEEEENS4_23SM90_TMA_LOAD_MULTICASTENS4_14ComposedLayoutINS4_7SwizzleILi3ELi4ELi3EEENS4_18smem_ptr_flag_bitsILi32EEENST_INS5_IJNSA_ILi8EEENSA_ILi32EEEEEENS5_IJS18_SB_EEEEEEEvNS4_8identityENS4_13SM90_TMA_LOADES1C_vS1D_EENS_8epilogue10collective6detail29Sm90TmaWarpSpecializedAdapterINS1H_15DefaultEpilogueISJ_SK_SK_NS1G_6thread17LinearCombinationISJ_Li1EffLNS1L_9ScaleType4KindE0ELNS_15FloatRoundStyleE2ESJ_EENS1_15EpilogueDefaultEEEEEvvEEEEvNT_6ParamsE)
        /*0020*/ 	.word	0x00000000
.L_19:


//--------------------- .nv.compat                --------------------------
	.section	.nv.compat,"",@"SHT_CUDA_COMPAT_INFO"
	.align	4
        /*0000*/ 	.byte	0x02, 0x09, 0x01, 0x00, 0x02, 0x02, 0x04, 0x00, 0x02, 0x05, 0x05, 0x00, 0x03, 0x07, 0x01, 0x01
        /*0010*/ 	.byte	0x02, 0x03, 0x01, 0x00, 0x02, 0x06, 0x01, 0x00, 0x04, 0x0b, 0x08, 0x00, 0x00, 0x00, 0x00, 0x00
        /*0020*/ 	.byte	0x00, 0x00, 0x00, 0x00


//--------------------- .nv.info._ZN7cutlass13device_kernelINS_4gemm6kernel13GemmUniversalIN4cute5tupleIJiiiiEEENS1_10collective13CollectiveMmaINS1_34MainloopSm90TmaGmmaWarpSpecializedILi5ENS5_IJNS4_1CILi1EEENSA_ILi2EEESB_EEENS1_35KernelTmaWarpSpecializedCooperativeEEENS5_IJNSA_ILi128EEENSA_ILi64EEESH_EEENS_10tfloat32_tENS5_IJlSB_lEEESJ_SK_NS4_8TiledMMAINS4_8MMA_AtomIJNS4_4SM904GMMA29MMA_64x64x8_F32TF32TF32_SS_TNILNSO_7ScaleInE1ELSQ_1EEEEEENS4_6LayoutINS5_IJSC_SB_SB_EEENS5_IJSB_NSA_ILi0EEESV_EEEEENS5_IJNS4_10UnderscoreESY_SY_EEEEENS4_23SM90_TMA_LOAD_MULTICASTENS4_14ComposedLayoutINS4_7SwizzleILi3ELi4ELi3EEENS4_18smem_ptr_flag_bitsILi32EEENST_INS5_IJNSA_ILi8EEENSA_ILi32EEEEEENS5_IJS18_SB_EEEEEEEvNS4_8identityENS4_13SM90_TMA_LOADES1C_vS1D_EENS_8epilogue10collective6detail29Sm90TmaWarpSpecializedAdapterINS1H_15DefaultEpilogueISJ_SK_SK_NS1G_6thread17LinearCombinationISJ_Li1EffLNS1L_9ScaleType4KindE0ELNS_15FloatRoundStyleE2ESJ_EENS1_15EpilogueDefaultEEEEEvvEEEEvNT_6ParamsE --------------------------
	.section	.nv.info._ZN7cutlass13device_kernelINS_4gemm6kernel13GemmUniversalIN4cute5tupleIJiiiiEEENS1_10collective13CollectiveMmaINS1_34MainloopSm90TmaGmmaWarpSpecializedILi5ENS5_IJNS4_1CILi1EEENSA_ILi2EEESB_EEENS1_35KernelTmaWarpSpecializedCooperativeEEENS5_IJNSA_ILi128EEENSA_ILi64EEESH_EEENS_10tfloat32_tENS5_IJlSB_lEEESJ_SK_NS4_8TiledMMAINS4_8MMA_AtomIJNS4_4SM904GMMA29MMA_64x64x8_F32TF32TF32_SS_TNILNSO_7ScaleInE1ELSQ_1EEEEEENS4_6LayoutINS5_IJSC_SB_SB_EEENS5_IJSB_NSA_ILi0EEESV_EEEEENS5_IJNS4_10UnderscoreESY_SY_EEEEENS4_23SM90_TMA_LOAD_MULTICASTENS4_14ComposedLayoutINS4_7SwizzleILi3ELi4ELi3EEENS4_18smem_ptr_flag_bitsILi32EEENST_INS5_IJNSA_ILi8EEENSA_ILi32EEEEEENS5_IJS18_SB_EEEEEEEvNS4_8identityENS4_13SM90_TMA_LOADES1C_vS1D_EENS_8epilogue10collective6detail29Sm90TmaWarpSpecializedAdapterINS1H_15DefaultEpilogueISJ_SK_SK_NS1G_6thread17LinearCombinationISJ_Li1EffLNS1L_9ScaleType4KindE0ELNS_15FloatRoundStyleE2ESJ_EENS1_15EpilogueDefaultEEEEEvvEEEEvNT_6ParamsE,"",@"SHT_CUDA_INFO"
	.sectionflags	@""
	.align	4


	//----- nvinfo : EIATTR_CUDA_API_VERSION
	.align		4
        /*0000*/ 	.byte	0x04, 0x37
        /*0002*/ 	.short	(.L_21 - .L_20)
.L_20:
        /*0004*/ 	.word	0x00000082


	//----- nvinfo : EIATTR_KPARAM_INFO
	.align		4
.L_21:
        /*0008*/ 	.byte	0x04, 0x17
        /*000a*/ 	.short	(.L_23 - .L_22)
.L_22:
        /*000c*/ 	.word	0x00000000
        /*0010*/ 	.short	0x0000
        /*0012*/ 	.short	0x0070
        /*0014*/ 	.byte	0x00, 0xf0, 0x01, 0x10


	//----- nvinfo : EIATTR_SPARSE_MMA_MASK
	.align		4
.L_23:
        /*0018*/ 	.byte	0x03, 0x50
        /*001a*/ 	.short	0x0000


	//----- nvinfo : EIATTR_MAXREG_COUNT
	.align		4
        /*001c*/ 	.byte	0x03, 0x1b
        /*001e*/ 	.short	0x00a8


	//----- nvinfo : EIATTR_NUM_BARRIERS
	.align		4
        /*0020*/ 	.byte	0x02, 0x4c
        /*0022*/ 	.byte	0x01
	.zero		1


	//----- nvinfo : EIATTR_EXTERNS
	.align		4
        /*0024*/ 	.byte	0x04, 0x0f
        /*0026*/ 	.short	(.L_25 - .L_24)


	//   ....[0]....
	.align		4
.L_24:
        /*0028*/ 	.word	index@(__assertfail)


	//----- nvinfo : EIATTR_MERCURY_ISA_VERSION
	.align		4
.L_25:
        /*002c*/ 	.byte	0x03, 0x5f
        /*002e*/ 	.short	0x0101


	//----- nvinfo : EIATTR_INT_WARP_WIDE_INSTR_OFFSETS
	.align		4
        /*0030*/ 	.byte	0x04, 0x31
        /*0032*/ 	.short	(.L_27 - .L_26)


	//   ....[0]....
.L_26:
        /*0034*/ 	.word	0x00000450


	//   ....[1]....
        /*0038*/ 	.word	0x00000470


	//   ....[2]....
        /*003c*/ 	.word	0x00000640


	//   ....[3]....
        /*0040*/ 	.word	0x00002230


	//----- nvinfo : EIATTR_COOP_GROUP_MASK_REGIDS
	.align		4
.L_27:
        /*0044*/ 	.byte	0x04, 0x29
        /*0046*/ 	.short	(.L_29 - .L_28)


	//   ....[0]....
.L_28:
        /*0048*/ 	.word	0xffffffff


	//   ....[1]....
        /*004c*/ 	.word	0xffffffff


	//   ....[2]....
        /*0050*/ 	.word	0xffffffff


	//   ....[3]....
        /*0054*/ 	.word	0xffffffff


	//   ....[4]....
        /*0058*/ 	.word	0xffffffff


	//   ....[5]....
        /*005c*/ 	.word	0xffffffff


	//----- nvinfo : EIATTR_COOP_GROUP_INSTR_OFFSETS
	.align		4
.L_29:
        /*0060*/ 	.byte	0x04, 0x28
        /*0062*/ 	.short	(.L_31 - .L_30)


	//   ....[0]....
.L_30:
        /*0064*/ 	.word	0x00000060


	//   ....[1]....
        /*0068*/ 	.word	0x00000070


	//   ....[2]....
        /*006c*/ 	.word	0x00000130


	//   ....[3]....
        /*0070*/ 	.word	0x000002f0


	//   ....[4]....
        /*0074*/ 	.word	0x000007b0


	//   ....[5]....
        /*0078*/ 	.word	0x00001430


	//----- nvinfo : EIATTR_REG_RECONFIG
	.align		4
.L_31:
        /*007c*/ 	.byte	0x01, 0x54
	.zero		2


	//----- nvinfo : EIATTR_SYSCALL_OFFSETS
	.align		4
        /*0080*/ 	.byte	0x04, 0x46
        /*0082*/ 	.short	(.L_33 - .L_32)


	//   ....[0]....
.L_32:
        /*0084*/ 	.word	0x00001620


	//----- nvinfo : EIATTR_MBARRIER_INSTR_OFFSETS
	.align		4
.L_33:
        /*0088*/ 	.byte	0x04, 0x39
        /*008a*/ 	.short	(.L_35 - .L_34)


	//   ....[0]....
.L_34:
        /*008c*/ 	.word	0x00000230
        /*0090*/ 	.word	0x000000ff
        /*0094*/ 	.word	0x00000000
        /*0098*/ 	.short	0x0100
        /*009a*/ 	.byte	0x08
	.zero		1


	//   ....[1]....
        /*009c*/ 	.word	0x00000240
        /*00a0*/ 	.word	0x000000ff
        /*00a4*/ 	.word	0x00000028
        /*00a8*/ 	.short	0x0100
        /*00aa*/ 	.byte	0x08
	.zero		1


	//   ....[2]....
        /*00ac*/ 	.word	0x00000250
        /*00b0*/ 	.word	0x000000ff
        /*00b4*/ 	.word	0x00000008
        /*00b8*/ 	.short	0x0100
        /*00ba*/ 	.byte	0x08
	.zero		1


	//   ....[3]....
        /*00bc*/ 	.word	0x00000260
        /*00c0*/ 	.word	0x000000ff
        /*00c4*/ 	.word	0x00000030
        /*00c8*/ 	.short	0x0100
        /*00ca*/ 	.byte	0x08
	.zero		1


	//   ....[4]....
        /*00cc*/ 	.word	0x00000270
        /*00d0*/ 	.word	0x000000ff
        /*00d4*/ 	.word	0x00000010
        /*00d8*/ 	.short	0x0100
        /*00da*/ 	.byte	0x08
	.zero		1


	//   ....[5]....
        /*00dc*/ 	.word	0x00000280
        /*00e0*/ 	.word	0x000000ff
        /*00e4*/ 	.word	0x00000038
        /*00e8*/ 	.short	0x0100
        /*00ea*/ 	.byte	0x08
	.zero		1


	//   ....[6]....
        /*00ec*/ 	.word	0x00000290
        /*00f0*/ 	.word	0x000000ff
        /*00f4*/ 	.word	0x00000018
        /*00f8*/ 	.short	0x0100
        /*00fa*/ 	.byte	0x08
	.zero		1


	//   ....[7]....
        /*00fc*/ 	.word	0x000002a0
        /*0100*/ 	.word	0x000000ff
        /*0104*/ 	.word	0x00000040
        /*0108*/ 	.short	0x0100
        /*010a*/ 	.byte	0x08
	.zero		1


	//   ....[8]....
        /*010c*/ 	.word	0x000002b0
        /*0110*/ 	.word	0x000000ff
        /*0114*/ 	.word	0x00000020
        /*0118*/ 	.short	0x0100
        /*011a*/ 	.byte	0x08
	.zero		1


	//   ....[9]....
        /*011c*/ 	.word	0x000002c0
        /*0120*/ 	.word	0x000000ff
        /*0124*/ 	.word	0x00000048
        /*0128*/ 	.short	0x0100
        /*012a*/ 	.byte	0x08
	.zero		1


	//   ....[10]....
        /*012c*/ 	.word	0x000006e0
        /*0130*/ 	.word	0x000000ff
        /*0134*/ 	.word	0x00000060
        /*0138*/ 	.short	0x0100
        /*013a*/ 	.byte	0x06
	.zero		1


	//   ....[11]....
        /*013c*/ 	.word	0x00000760
        /*0140*/ 	.word	0x000000ff
        /*0144*/ 	.word	0x00000068
        /*0148*/ 	.short	0x0100
        /*014a*/ 	.byte	0x06
	.zero		1


	//   ....[12]....
        /*014c*/ 	.word	0x000016e0
        /*0150*/ 	.word	0x00000003
        /*0154*/ 	.word	0x00000000
        /*0158*/ 	.short	0x010a
        /*015a*/ 	.byte	0x3f
	.zero		1


	//   ....[13]....
        /*015c*/ 	.word	0x00001740
        /*0160*/ 	.word	0x00000003
        /*0164*/ 	.word	0x00000000
        /*0168*/ 	.short	0x010a
        /*016a*/ 	.byte	0x3f
	.zero		1


	//   ....[14]....
        /*016c*/ 	.word	0x00001c80
        /*0170*/ 	.word	0x00000005
        /*0174*/ 	.word	0x00000000
        /*0178*/ 	.short	0x010a
        /*017a*/ 	.byte	0x3f
	.zero		1


	//   ....[15]....
        /*017c*/ 	.word	0x00001cc0
        /*0180*/ 	.word	0x00000005
        /*0184*/ 	.word	0x00000000
        /*0188*/ 	.short	0x010a
        /*018a*/ 	.byte	0x3f
	.zero		1


	//   ....[16]....
        /*018c*/ 	.word	0x000020e0
        /*0190*/ 	.word	0x00000004
        /*0194*/ 	.word	0x00000000
        /*0198*/ 	.short	0x0101
        /*019a*/ 	.byte	0x3f
	.zero		1


	//   ....[17]....
        /*019c*/ 	.word	0x000022d0
        /*01a0*/ 	.word	0x00000000
        /*01a4*/ 	.word	0x00000000
        /*01a8*/ 	.short	0x0101
        /*01aa*/ 	.byte	0x3f
	.zero		1


	//   ....[18]....
        /*01ac*/ 	.word	0x00005560
        /*01b0*/ 	.word	0x00000017
        /*01b4*/ 	.word	0x00000028
        /*01b8*/ 	.short	0x010a
        /*01ba*/ 	.byte	0x3f
	.zero		1


	//   ....[19]....
        /*01bc*/ 	.word	0x000059b0
        /*01c0*/ 	.word	0x00000006
        /*01c4*/ 	.word	0x00000068
        /*01c8*/ 	.short	0x0101
        /*01ca*/ 	.byte	0x3f
	.zero		1


	//   ....[20]....
        /*01cc*/ 	.word	0x000060f0
        /*01d0*/ 	.word	0x00000007
        /*01d4*/ 	.word	0x00000000
        /*01d8*/ 	.short	0x010a
        /*01da*/ 	.byte	0x3f
	.zero		1


	//   ....[21]....
        /*01dc*/ 	.word	0x00006170
        /*01e0*/ 	.word	0x00000006
        /*01e4*/ 	.word	0x00000000
        /*01e8*/ 	.short	0x010a
        /*01ea*/ 	.byte	0x3f
	.zero		1


	//   ....[22]....
        /*01ec*/ 	.word	0x00006200
        /*01f0*/ 	.word	0x00000007
        /*01f4*/ 	.word	0x00000000
        /*01f8*/ 	.short	0x010a
        /*01fa*/ 	.byte	0x3f
	.zero		1


	//   ....[23]....
        /*01fc*/ 	.word	0x00006290
        /*0200*/ 	.word	0x00000006
        /*0204*/ 	.word	0x00000000
        /*0208*/ 	.short	0x010a
        /*020a*/ 	.byte	0x3f
	.zero		1


	//   ....[24]....
        /*020c*/ 	.word	0x00006320
        /*0210*/ 	.word	0x00000005
        /*0214*/ 	.word	0x00000000
        /*0218*/ 	.short	0x010a
        /*021a*/ 	.byte	0x3f
	.zero		1


	//   ....[25]....
        /*021c*/ 	.word	0x00006380
        /*0220*/ 	.word	0x00000003
        /*0224*/ 	.word	0x00000000
        /*0228*/ 	.short	0x010a
        /*022a*/ 	.byte	0x3f
	.zero		1


	//   ....[26]....
        /*022c*/ 	.word	0x000063d0
        /*0230*/ 	.word	0x00000005
        /*0234*/ 	.word	0x00000000
        /*0238*/ 	.short	0x010a
        /*023a*/ 	.byte	0x3f
	.zero		1


	//   ....[27]....
        /*023c*/ 	.word	0x000064a0
        /*0240*/ 	.word	0x00000017
        /*0244*/ 	.word	0x00000028
        /*0248*/ 	.short	0x010a
        /*024a*/ 	.byte	0x3f
	.zero		1


	//   ....[28]....
        /*024c*/ 	.word	0x00006570
        /*0250*/ 	.word	0x00000007
        /*0254*/ 	.word	0x00000000
        /*0258*/ 	.short	0x010a
        /*025a*/ 	.byte	0x3f
	.zero		1


	//   ....[29]....
        /*025c*/ 	.word	0x000065c0
        /*0260*/ 	.word	0x00000006
        /*0264*/ 	.word	0x00000000
        /*0268*/ 	.short	0x010a
        /*026a*/ 	.byte	0x3f
	.zero		1


	//   ....[30]....
        /*026c*/ 	.word	0x00006610
        /*0270*/ 	.word	0x00000007
        /*0274*/ 	.word	0x00000000
        /*0278*/ 	.short	0x010a
        /*027a*/ 	.byte	0x3f
	.zero		1


	//   ....[31]....
        /*027c*/ 	.word	0x00006660
        /*0280*/ 	.word	0x00000006
        /*0284*/ 	.word	0x00000000
        /*0288*/ 	.short	0x010a
        /*028a*/ 	.byte	0x3f
	.zero		1


	//----- nvinfo : EIATTR_NUM_MBARRIERS
	.align		4
.L_35:
        /*028c*/ 	.byte	0x03, 0x38
        /*028e*/ 	.short	0x000c


	//----- nvinfo : EIATTR_EXIT_INSTR_OFFSETS
	.align		4
        /*0290*/ 	.byte	0x04, 0x1c
        /*0292*/ 	.short	(.L_37 - .L_36)


	//   ....[0]....
.L_36:
        /*0294*/ 	.word	0x00000980


	//   ....[1]....
        /*0298*/ 	.word	0x00001190


	//   ....[2]....
        /*029c*/ 	.word	0x00004cf0


	//   ....[3]....
        /*02a0*/ 	.word	0x00005250


	//   ....[4]....
        /*02a4*/ 	.word	0x00006370


	//----- nvinfo : EIATTR_MAX_THREADS
	.align		4
.L_37:
        /*02a8*/ 	.byte	0x04, 0x05
        /*02aa*/ 	.short	(.L_39 - .L_38)
.L_38:
        /*02ac*/ 	.word	0x00000180
        /*02b0*/ 	.word	0x00000001
        /*02b4*/ 	.word	0x00000001


	//----- nvinfo : EIATTR_CRS_STACK_SIZE
	.align		4
.L_39:
        /*02b8*/ 	.byte	0x04, 0x1e
        /*02ba*/ 	.short	(.L_41 - .L_40)
.L_40:
        /*02bc*/ 	.word	0x00000000


	//----- nvinfo : EIATTR_CBANK_PARAM_SIZE
	.align		4
.L_41:
        /*02c0*/ 	.byte	0x03, 0x19
        /*02c2*/ 	.short	0x0470


	//----- nvinfo : EIATTR_PARAM_CBANK
	.align		4
        /*02c4*/ 	.byte	0x04, 0x0a
        /*02c6*/ 	.short	(.L_43 - .L_42)
	.align		4
.L_42:
        /*02c8*/ 	.word	index@(.nv.constant0._ZN7cutlass13device_kernelINS_4gemm6kernel13GemmUniversalIN4cute5tupleIJiiiiEEENS1_10collective13CollectiveMmaINS1_34MainloopSm90TmaGmmaWarpSpecializedILi5ENS5_IJNS4_1CILi1EEENSA_ILi2EEESB_EEENS1_35KernelTmaWarpSpecializedCooperativeEEENS5_IJNSA_ILi128EEENSA_ILi64EEESH_EEENS_10tfloat32_tENS5_IJlSB_lEEESJ_SK_NS4_8TiledMMAINS4_8MMA_AtomIJNS4_4SM904GMMA29MMA_64x64x8_F32TF32TF32_SS_TNILNSO_7ScaleInE1ELSQ_1EEEEEENS4_6LayoutINS5_IJSC_SB_SB_EEENS5_IJSB_NSA_ILi0EEESV_EEEEENS5_IJNS4_10UnderscoreESY_SY_EEEEENS4_23SM90_TMA_LOAD_MULTICASTENS4_14ComposedLayoutINS4_7SwizzleILi3ELi4ELi3EEENS4_18smem_ptr_flag_bitsILi32EEENST_INS5_IJNSA_ILi8EEENSA_ILi32EEEEEENS5_IJS18_SB_EEEEEEEvNS4_8identityENS4_13SM90_TMA_LOADES1C_vS1D_EENS_8epilogue10collective6detail29Sm90TmaWarpSpecializedAdapterINS1H_15DefaultEpilogueISJ_SK_SK_NS1G_6thread17LinearCombinationISJ_Li1EffLNS1L_9ScaleType4KindE0ELNS_15FloatRoundStyleE2ESJ_EENS1_15EpilogueDefaultEEEEEvvEEEEvNT_6ParamsE)
        /*02cc*/ 	.short	0x0210
        /*02ce*/ 	.short	0x0470


	//----- nvinfo : EIATTR_SW_WAR
	.align		4
.L_43:
        /*02d0*/ 	.byte	0x04, 0x36
        /*02d2*/ 	.short	(.L_45 - .L_44)
.L_44:
        /*02d4*/ 	.word	0x00000008
.L_45:


//--------------------- .nv.callgraph             --------------------------
	.section	.nv.callgraph,"",@"SHT_CUDA_CALLGRAPH"
	.align	4
	.sectionentsize	8
	.align		4
        /*0000*/ 	.word	0x00000000
	.align		4
        /*0004*/ 	.word	0xffffffff
	.align		4
        /*0008*/ 	.word	index@(_ZN7cutlass13device_kernelINS_4gemm6kernel13GemmUniversalIN4cute5tupleIJiiiiEEENS1_10collective13CollectiveMmaINS1_34MainloopSm90TmaGmmaWarpSpecializedILi5ENS5_IJNS4_1CILi1EEENSA_ILi2EEESB_EEENS1_35KernelTmaWarpSpecializedCooperativeEEENS5_IJNSA_ILi128EEENSA_ILi64EEESH_EEENS_10tfloat32_tENS5_IJlSB_lEEESJ_SK_NS4_8TiledMMAINS4_8MMA_AtomIJNS4_4SM904GMMA29MMA_64x64x8_F32TF32TF32_SS_TNILNSO_7ScaleInE1ELSQ_1EEEEEENS4_6LayoutINS5_IJSC_SB_SB_EEENS5_IJSB_NSA_ILi0EEESV_EEEEENS5_IJNS4_10UnderscoreESY_SY_EEEEENS4_23SM90_TMA_LOAD_MULTICASTENS4_14ComposedLayoutINS4_7SwizzleILi3ELi4ELi3EEENS4_18smem_ptr_flag_bitsILi32EEENST_INS5_IJNSA_ILi8EEENSA_ILi32EEEEEENS5_IJS18_SB_EEEEEEEvNS4_8identityENS4_13SM90_TMA_LOADES1C_vS1D_EENS_8epilogue10collective6detail29Sm90TmaWarpSpecializedAdapterINS1H_15DefaultEpilogueISJ_SK_SK_NS1G_6thread17LinearCombinationISJ_Li1EffLNS1L_9ScaleType4KindE0ELNS_15FloatRoundStyleE2ESJ_EENS1_15EpilogueDefaultEEEEEvvEEEEvNT_6ParamsE)
	.align		4
        /*000c*/ 	.word	index@(__assertfail)
	.align		4
        /*0010*/ 	.word	0x00000000
	.align		4
        /*0014*/ 	.word	0xfffffffe
	.align		4
        /*0018*/ 	.word	0x00000000
	.align		4
        /*001c*/ 	.word	0xfffffffd
	.align		4
        /*0020*/ 	.word	0x00000000
	.align		4
        /*0024*/ 	.word	0xfffffffc


//--------------------- .nv.constant4             --------------------------
	.section	.nv.constant4,"a",@progbits
	.align	8
	.align		8
.nv.constant4:
        /*0000*/ 	.dword	__assertfail
	.align		8
        /*0008*/ 	.dword	__unnamed_1
	.align		8
        /*0010*/ 	.dword	_ZN39_INTERNAL_1c49d3ca_4_k_cu_67375719_64064cuda3std3__45__cpo5beginE
	.align		8
        /*0018*/ 	.dword	_ZN39_INTERNAL_1c49d3ca_4_k_cu_67375719_64064cuda3std3__45__cpo3endE
	.align		8
        /*0020*/ 	.dword	_ZN39_INTERNAL_1c49d3ca_4_k_cu_67375719_64064cuda3std3__45__cpo6cbeginE
	.align		8
        /*0028*/ 	.dword	_ZN39_INTERNAL_1c49d3ca_4_k_cu_67375719_64064cuda3std3__45__cpo4cendE
	.align		8
        /*0030*/ 	.dword	_ZN39_INTERNAL_1c49d3ca_4_k_cu_67375719_64064cuda3std3__441_GLOBAL__N__1c49d3ca_4_k_cu_67375719_64066ignoreE
	.align		8
        /*0038*/ 	.dword	_ZN39_INTERNAL_1c49d3ca_4_k_cu_67375719_64064cuda3std3__419piecewise_constructE
	.align		8
        /*0040*/ 	.dword	_ZN39_INTERNAL_1c49d3ca_4_k_cu_67375719_64064cuda3std3__48in_placeE
	.align		8
        /*0048*/ 	.dword	_ZN39_INTERNAL_1c49d3ca_4_k_cu_67375719_64064cuda3std6ranges3__45__cpo4swapE
	.align		8
        /*0050*/ 	.dword	_ZN39_INTERNAL_1c49d3ca_4_k_cu_67375719_64064cuda3std6ranges3__45__cpo9iter_moveE
	.align		8
        /*0058*/ 	.dword	_ZN39_INTERNAL_1c49d3ca_4_k_cu_67375719_64064cute7productE
	.align		8
        /*0060*/ 	.dword	_ZN39_INTERNAL_1c49d3ca_4_k_cu_67375719_64064cute1_E
	.align		8
        /*0068*/ 	.dword	$str$22
	.align		8
        /*0070*/ 	.dword	$str$23


//--------------------- .text._ZN7cutlass13device_kernelINS_4gemm6kernel13GemmUniversalIN4cute5tupleIJiiiiEEENS1_10collective13CollectiveMmaINS1_34MainloopSm90TmaGmmaWarpSpecializedILi5ENS5_IJNS4_1CILi1EEENSA_ILi2EEESB_EEENS1_35KernelTmaWarpSpecializedCooperativeEEENS5_IJNSA_ILi128EEENSA_ILi64EEESH_EEENS_10tfloat32_tENS5_IJlSB_lEEESJ_SK_NS4_8TiledMMAINS4_8MMA_AtomIJNS4_4SM904GMMA29MMA_64x64x8_F32TF32TF32_SS_TNILNSO_7ScaleInE1ELSQ_1EEEEEENS4_6LayoutINS5_IJSC_SB_SB_EEENS5_IJSB_NSA_ILi0EEESV_EEEEENS5_IJNS4_10UnderscoreESY_SY_EEEEENS4_23SM90_TMA_LOAD_MULTICASTENS4_14ComposedLayoutINS4_7SwizzleILi3ELi4ELi3EEENS4_18smem_ptr_flag_bitsILi32EEENST_INS5_IJNSA_ILi8EEENSA_ILi32EEEEEENS5_IJS18_SB_EEEEEEEvNS4_8identityENS4_13SM90_TMA_LOADES1C_vS1D_EENS_8epilogue10collective6detail29Sm90TmaWarpSpecializedAdapterINS1H_15DefaultEpilogueISJ_SK_SK_NS1G_6thread17LinearCombinationISJ_Li1EffLNS1L_9ScaleType4KindE0ELNS_15FloatRoundStyleE2ESJ_EENS1_15EpilogueDefaultEEEEEvvEEEEvNT_6ParamsE --------------------------
	.section	.text._ZN7cutlass13device_kernelINS_4gemm6kernel13GemmUniversalIN4cute5tupleIJiiiiEEENS1_10collective13CollectiveMmaINS1_34MainloopSm90TmaGmmaWarpSpecializedILi5ENS5_IJNS4_1CILi1EEENSA_ILi2EEESB_EEENS1_35KernelTmaWarpSpecializedCooperativeEEENS5_IJNSA_ILi128EEENSA_ILi64EEESH_EEENS_10tfloat32_tENS5_IJlSB_lEEESJ_SK_NS4_8TiledMMAINS4_8MMA_AtomIJNS4_4SM904GMMA29MMA_64x64x8_F32TF32TF32_SS_TNILNSO_7ScaleInE1ELSQ_1EEEEEENS4_6LayoutINS5_IJSC_SB_SB_EEENS5_IJSB_NSA_ILi0EEESV_EEEEENS5_IJNS4_10UnderscoreESY_SY_EEEEENS4_23SM90_TMA_LOAD_MULTICASTENS4_14ComposedLayoutINS4_7SwizzleILi3ELi4ELi3EEENS4_18smem_ptr_flag_bitsILi32EEENST_INS5_IJNSA_ILi8EEENSA_ILi32EEEEEENS5_IJS18_SB_EEEEEEEvNS4_8identityENS4_13SM90_TMA_LOADES1C_vS1D_EENS_8epilogue10collective6detail29Sm90TmaWarpSpecializedAdapterINS1H_15DefaultEpilogueISJ_SK_SK_NS1G_6thread17LinearCombinationISJ_Li1EffLNS1L_9ScaleType4KindE0ELNS_15FloatRoundStyleE2ESJ_EENS1_15EpilogueDefaultEEEEEvvEEEEvNT_6ParamsE,"ax",@progbits
	.align	128
.text._ZN7cutlass13device_kernelINS_4gemm6kernel13GemmUniversalIN4cute5tupleIJiiiiEEENS1_10collective13CollectiveMmaINS1_34MainloopSm90TmaGmmaWarpSpecializedILi5ENS5_IJNS4_1CILi1EEENSA_ILi2EEESB_EEENS1_35KernelTmaWarpSpecializedCooperativeEEENS5_IJNSA_ILi128EEENSA_ILi64EEESH_EEENS_10tfloat32_tENS5_IJlSB_lEEESJ_SK_NS4_8TiledMMAINS4_8MMA_AtomIJNS4_4SM904GMMA29MMA_64x64x8_F32TF32TF32_SS_TNILNSO_7ScaleInE1ELSQ_1EEEEEENS4_6LayoutINS5_IJSC_SB_SB_EEENS5_IJSB_NSA_ILi0EEESV_EEEEENS5_IJNS4_10UnderscoreESY_SY_EEEEENS4_23SM90_TMA_LOAD_MULTICASTENS4_14ComposedLayoutINS4_7SwizzleILi3ELi4ELi3EEENS4_18smem_ptr_flag_bitsILi32EEENST_INS5_IJNSA_ILi8EEENSA_ILi32EEEEEENS5_IJS18_SB_EEEEEEEvNS4_8identityENS4_13SM90_TMA_LOADES1C_vS1D_EENS_8epilogue10collective6detail29Sm90TmaWarpSpecializedAdapterINS1H_15DefaultEpilogueISJ_SK_SK_NS1G_6thread17LinearCombinationISJ_Li1EffLNS1L_9ScaleType4KindE0ELNS_15FloatRoundStyleE2ESJ_EENS1_15EpilogueDefaultEEEEEvvEEEEvNT_6ParamsE:
        .type           _ZN7cutlass13device_kernelINS_4gemm6kernel13GemmUniversalIN4cute5tupleIJiiiiEEENS1_10collective13CollectiveMmaINS1_34MainloopSm90TmaGmmaWarpSpecializedILi5ENS5_IJNS4_1CILi1EEENSA_ILi2EEESB_EEENS1_35KernelTmaWarpSpecializedCooperativeEEENS5_IJNSA_ILi128EEENSA_ILi64EEESH_EEENS_10tfloat32_tENS5_IJlSB_lEEESJ_SK_NS4_8TiledMMAINS4_8MMA_AtomIJNS4_4SM904GMMA29MMA_64x64x8_F32TF32TF32_SS_TNILNSO_7ScaleInE1ELSQ_1EEEEEENS4_6LayoutINS5_IJSC_SB_SB_EEENS5_IJSB_NSA_ILi0EEESV_EEEEENS5_IJNS4_10UnderscoreESY_SY_EEEEENS4_23SM90_TMA_LOAD_MULTICASTENS4_14ComposedLayoutINS4_7SwizzleILi3ELi4ELi3EEENS4_18smem_ptr_flag_bitsILi32EEENST_INS5_IJNSA_ILi8EEENSA_ILi32EEEEEENS5_IJS18_SB_EEEEEEEvNS4_8identityENS4_13SM90_TMA_LOADES1C_vS1D_EENS_8epilogue10collective6detail29Sm90TmaWarpSpecializedAdapterINS1H_15DefaultEpilogueISJ_SK_SK_NS1G_6thread17LinearCombinationISJ_Li1EffLNS1L_9ScaleType4KindE0ELNS_15FloatRoundStyleE2ESJ_EENS1_15EpilogueDefaultEEEEEvvEEEEvNT_6ParamsE,@function
        .size           _ZN7cutlass13device_kernelINS_4gemm6kernel13GemmUniversalIN4cute5tupleIJiiiiEEENS1_10collective13CollectiveMmaINS1_34MainloopSm90TmaGmmaWarpSpecializedILi5ENS5_IJNS4_1CILi1EEENSA_ILi2EEESB_EEENS1_35KernelTmaWarpSpecializedCooperativeEEENS5_IJNSA_ILi128EEENSA_ILi64EEESH_EEENS_10tfloat32_tENS5_IJlSB_lEEESJ_SK_NS4_8TiledMMAINS4_8MMA_AtomIJNS4_4SM904GMMA29MMA_64x64x8_F32TF32TF32_SS_TNILNSO_7ScaleInE1ELSQ_1EEEEEENS4_6LayoutINS5_IJSC_SB_SB_EEENS5_IJSB_NSA_ILi0EEESV_EEEEENS5_IJNS4_10UnderscoreESY_SY_EEEEENS4_23SM90_TMA_LOAD_MULTICASTENS4_14ComposedLayoutINS4_7SwizzleILi3ELi4ELi3EEENS4_18smem_ptr_flag_bitsILi32EEENST_INS5_IJNSA_ILi8EEENSA_ILi32EEEEEENS5_IJS18_SB_EEEEEEEvNS4_8identityENS4_13SM90_TMA_LOADES1C_vS1D_EENS_8epilogue10collective6detail29Sm90TmaWarpSpecializedAdapterINS1H_15DefaultEpilogueISJ_SK_SK_NS1G_6thread17LinearCombinationISJ_Li1EffLNS1L_9ScaleType4KindE0ELNS_15FloatRoundStyleE2ESJ_EENS1_15EpilogueDefaultEEEEEvvEEEEvNT_6ParamsE,(.L_x_135 - _ZN7cutlass13device_kernelINS_4gemm6kernel13GemmUniversalIN4cute5tupleIJiiiiEEENS1_10collective13CollectiveMmaINS1_34MainloopSm90TmaGmmaWarpSpecializedILi5ENS5_IJNS4_1CILi1EEENSA_ILi2EEESB_EEENS1_35KernelTmaWarpSpecializedCooperativeEEENS5_IJNSA_ILi128EEENSA_ILi64EEESH_EEENS_10tfloat32_tENS5_IJlSB_lEEESJ_SK_NS4_8TiledMMAINS4_8MMA_AtomIJNS4_4SM904GMMA29MMA_64x64x8_F32TF32TF32_SS_TNILNSO_7ScaleInE1ELSQ_1EEEEEENS4_6LayoutINS5_IJSC_SB_SB_EEENS5_IJSB_NSA_ILi0EEESV_EEEEENS5_IJNS4_10UnderscoreESY_SY_EEEEENS4_23SM90_TMA_LOAD_MULTICASTENS4_14ComposedLayoutINS4_7SwizzleILi3ELi4ELi3EEENS4_18smem_ptr_flag_bitsILi32EEENST_INS5_IJNSA_ILi8EEENSA_ILi32EEEEEENS5_IJS18_SB_EEEEEEEvNS4_8identityENS4_13SM90_TMA_LOADES1C_vS1D_EENS_8epilogue10collective6detail29Sm90TmaWarpSpecializedAdapterINS1H_15DefaultEpilogueISJ_SK_SK_NS1G_6thread17LinearCombinationISJ_Li1EffLNS1L_9ScaleType4KindE0ELNS_15FloatRoundStyleE2ESJ_EENS1_15EpilogueDefaultEEEEEvvEEEEvNT_6ParamsE)
        .other          _ZN7cutlass13device_kernelINS_4gemm6kernel13GemmUniversalIN4cute5tupleIJiiiiEEENS1_10collective13CollectiveMmaINS1_34MainloopSm90TmaGmmaWarpSpecializedILi5ENS5_IJNS4_1CILi1EEENSA_ILi2EEESB_EEENS1_35KernelTmaWarpSpecializedCooperativeEEENS5_IJNSA_ILi128EEENSA_ILi64EEESH_EEENS_10tfloat32_tENS5_IJlSB_lEEESJ_SK_NS4_8TiledMMAINS4_8MMA_AtomIJNS4_4SM904GMMA29MMA_64x64x8_F32TF32TF32_SS_TNILNSO_7ScaleInE1ELSQ_1EEEEEENS4_6LayoutINS5_IJSC_SB_SB_EEENS5_IJSB_NSA_ILi0EEESV_EEEEENS5_IJNS4_10UnderscoreESY_SY_EEEEENS4_23SM90_TMA_LOAD_MULTICASTENS4_14ComposedLayoutINS4_7SwizzleILi3ELi4ELi3EEENS4_18smem_ptr_flag_bitsILi32EEENST_INS5_IJNSA_ILi8EEENSA_ILi32EEEEEENS5_IJS18_SB_EEEEEEEvNS4_8identityENS4_13SM90_TMA_LOADES1C_vS1D_EENS_8epilogue10collective6detail29Sm90TmaWarpSpecializedAdapterINS1H_15DefaultEpilogueISJ_SK_SK_NS1G_6thread17LinearCombinationISJ_Li1EffLNS1L_9ScaleType4KindE0ELNS_15FloatRoundStyleE2ESJ_EENS1_15EpilogueDefaultEEEEEvvEEEEvNT_6ParamsE,@"STO_CUDA_ENTRY STV_DEFAULT"
_ZN7cutlass13device_kernelINS_4gemm6kernel13GemmUniversalIN4cute5tupleIJiiiiEEENS1_10collective13CollectiveMmaINS1_34MainloopSm90TmaGmmaWarpSpecializedILi5ENS5_IJNS4_1CILi1EEENSA_ILi2EEESB_EEENS1_35KernelTmaWarpSpecializedCooperativeEEENS5_IJNSA_ILi128EEENSA_ILi64EEESH_EEENS_10tfloat32_tENS5_IJlSB_lEEESJ_SK_NS4_8TiledMMAINS4_8MMA_AtomIJNS4_4SM904GMMA29MMA_64x64x8_F32TF32TF32_SS_TNILNSO_7ScaleInE1ELSQ_1EEEEEENS4_6LayoutINS5_IJSC_SB_SB_EEENS5_IJSB_NSA_ILi0EEESV_EEEEENS5_IJNS4_10UnderscoreESY_SY_EEEEENS4_23SM90_TMA_LOAD_MULTICASTENS4_14ComposedLayoutINS4_7SwizzleILi3ELi4ELi3EEENS4_18smem_ptr_flag_bitsILi32EEENST_INS5_IJNSA_ILi8EEENSA_ILi32EEEEEENS5_IJS18_SB_EEEEEEEvNS4_8identityENS4_13SM90_TMA_LOADES1C_vS1D_EENS_8epilogue10collective6detail29Sm90TmaWarpSpecializedAdapterINS1H_15DefaultEpilogueISJ_SK_SK_NS1G_6thread17LinearCombinationISJ_Li1EffLNS1L_9ScaleType4KindE0ELNS_15FloatRoundStyleE2ESJ_EENS1_15EpilogueDefaultEEEEEvvEEEEvNT_6ParamsE:
[----:B------:R-:W0:Y:S01]  /*0000*/  LDC R1, c[0x0][0x28] ;  /* 0x00000a00ff017b82 */ /* 0x000e220000000800 */
[----:B------:R-:W1:Y:S01]  /*0010*/  S2R R62, SR_TID.X ;  /* 0x00000000003e7919 */ /* 0x000e620000002100 */
[----:B------:R-:W-:Y:S01]  /*0020*/  ELECT P0, URZ, PT ;  /* 0x00000000003f782f */ /* 0x000fe20003800000 */
[----:B------:R-:W-:Y:S01]  /*0030*/  BSSY B0, `(.L_x_0) ;  /* 0x000000f000007945 */ /* 0x000fe20003800000 */
[--C-:B-1----:R-:W-:Y:S02]  /*0040*/  SHF.R.U32.HI R0, RZ, 0x5, R62.reuse ;  /* 0x00000005ff007819 */ /* 0x102fe4000001163e */
[----:B------:R-:W-:-:S03]  /*0050*/  SHF.R.U32.HI R6, RZ, 0x7, R62 ;  /* 0x00000007ff067819 */ /* 0x000fc6000001163e */
[----:B------:R-:W1:Y:S04]  /*0060*/  SHFL.IDX PT, R3, R0, RZ, 0x1f ;  /* 0x00001fff00037589 */ /* 0x000e6800000e0000 */
[----:B------:R2:W3:Y:S01]  /*0070*/  SHFL.IDX PT, R2, R6, RZ, 0x1f ;  /* 0x00001fff06027589 */ /* 0x0004e200000e0000 */
[----:B-1----:R-:W-:-:S13]  /*0080*/  ISETP.NE.OR P0, PT, R3, RZ, !P0 ;  /* 0x000000ff0300720c */ /* 0x002fda0004705670 */
[----:B0-23--:R-:W-:Y:S05]  /*0090*/  @P0 BRA `(.L_x_1) ;  /* 0x0000000000200947 */ /* 0x00dfea0003800000 */
[----:B------:R-:W-:Y:S02]  /*00a0*/  ULDC.64 UR4, c[0x0][0x198] ;  /* 0x0000660000047ab9 */ /* 0x000fe40000000a00 */
[----:B------:R-:W-:Y:S02]  /*00b0*/  UIADD3 UR6, UP0, UR4, 0xf0, URZ ;  /* 0x000000f004067890 */ /* 0x000fe4000ff1e03f */
[----:B------:R-:W-:Y:S02]  /*00c0*/  UIADD3 UR4, UP1, UR4, 0x1f0, URZ ;  /* 0x000001f004047890 */ /* 0x000fe4000ff3e03f */
[----:B------:R-:W-:Y:S02]  /*00d0*/  UIADD3.X UR7, URZ, UR5, URZ, UP0, !UPT ;  /* 0x000000053f077290 */ /* 0x000fe400087fe43f */
[----:B------:R-:W-:-:S07]  /*00e0*/  UIADD3.X UR5, URZ, UR5, URZ, UP1, !UPT ;  /* 0x000000053f057290 */ /* 0x000fce0008ffe43f */
[----:B------:R0:W-:Y:S02]  /*00f0*/  UTMACCTL.PF [UR6] ;  /* 0x00000000060079b9 */ /* 0x0001e40008040000 */
[----:B------:R0:W-:Y:S02]  /*0100*/  UTMACCTL.PF [UR4] ;  /* 0x00000000040079b9 */ /* 0x0001e40008040000 */
[----:B0-----:R-:W-:Y:S01]  /*0110*/  NOP ;  /* 0x0000000000007918 */ /* 0x001fe20000000000 */
.L_x_1:
[----:B------:R-:W-:Y:S05]  /*0120*/  BSYNC B0 ;  /* 0x0000000000007941 */ /* 0x000fea0003800000 */
.L_x_0:
[----:B------:R-:W0:Y:S02]  /*0130*/  SHFL.IDX PT, R5, R0, RZ, 0x1f ;  /* 0x00001fff00057589 */ /* 0x000e2400000e0000 */
[----:B0-----:R-:W-:-:S13]  /*0140*/  ISETP.NE.AND P0, PT, R5, RZ, PT ;  /* 0x000000ff0500720c */ /* 0x001fda0003f05270 */
[----:B------:R-:W-:Y:S05]  /*0150*/  @P0 BRA `(.L_x_2) ;  /* 0x0000000000600947 */ /* 0x000fea0003800000 */
[----:B------:R-:W0:Y:S01]  /*0160*/  S2UR UR8, SR_CgaCtaId ;  /* 0x00000000000879c3 */ /* 0x000e220000008800 */
[----:B------:R-:W-:Y:S01]  /*0170*/  UMOV UR4, 0x400 ;  /* 0x0000040000047882 */ /* 0x000fe20000000000 */
[----:B------:R-:W-:Y:S01]  /*0180*/  UMOV UR5, 0x1 ;  /* 0x0000000100057882 */ /* 0x000fe20000000000 */
[----:B------:R-:W-:Y:S01]  /*0190*/  UMOV UR6, 0x4 ;  /* 0x0000000400067882 */ /* 0x000fe20000000000 */
[----:B------:R-:W-:Y:S01]  /*01a0*/  ELECT P0, URZ, PT ;  /* 0x00000000003f782f */ /* 0x000fe20003800000 */
[----:B------:R-:W-:-:S04]  /*01b0*/  UIADD3 UR6, -UR6, 0x100000, URZ ;  /* 0x0010000006067890 */ /* 0x000fc8000fffe13f */
[----:B------:R-:W-:Y:S02]  /*01c0*/  USHF.L.U32 UR7, UR6, 0xb, URZ ;  /* 0x0000000b06077899 */ /* 0x000fe4000800063f */
[----:B------:R-:W-:Y:S02]  /*01d0*/  USHF.L.U32 UR6, UR6, 0x1, URZ ;  /* 0x0000000106067899 */ /* 0x000fe4000800063f */
[----:B0-----:R-:W-:Y:S02]  /*01e0*/  ULEA UR8, UR8, UR4, 0x18 ;  /* 0x0000000408087291 */ /* 0x001fe4000f8ec03f */
[----:B------:R-:W-:-:S04]  /*01f0*/  UIADD3 UR4, -UR5, 0x100000, URZ ;  /* 0x0010000005047890 */ /* 0x000fc8000fffe13f */
[----:B------:R-:W-:Y:S02]  /*0200*/  USHF.L.U32 UR5, UR4, 0xb, URZ ;  /* 0x0000000b04057899 */ /* 0x000fe4000800063f */
[----:B------:R-:W-:Y:S01]  /*0210*/  USHF.L.U32 UR4, UR4, 0x1, URZ ;  /* 0x0000000104047899 */ /* 0x000fe2000800063f */
[----:B------:R-:W0:Y:S11]  /*0220*/  FENCE.VIEW.ASYNC.S ;  /* 0x00000000000073c6 */ /* 0x000e360000000000 */
[----:B0-----:R0:W1:Y:S01]  /*0230*/  SYNCS.EXCH.64 URZ, [UR8], UR4 ;  /* 0x00000004083f75b2 */ /* 0x0010620008000100 */
[----:B------:R0:W2:Y:S01]  /*0240*/  SYNCS.EXCH.64 URZ, [UR8+0x28], UR6 ;  /* 0x00002806083f75b2 */ /* 0x0000a20008000100 */
[----:B------:R0:W3:Y:S01]  /*0250*/  SYNCS.EXCH.64 URZ, [UR8+0x8], UR4 ;  /* 0x00000804083f75b2 */ /* 0x0000e20008000100 */
[----:B------:R0:W4:Y:S01]  /*0260*/  SYNCS.EXCH.64 URZ, [UR8+0x30], UR6 ;  /* 0x00003006083f75b2 */ /* 0x0001220008000100 */
[----:B------:R0:W0:Y:S01]  /*0270*/  SYNCS.EXCH.64 URZ, [UR8+0x10], UR4 ;  /* 0x00001004083f75b2 */ /* 0x0000220008000100 */
[----:B------:R0:W0:Y:S01]  /*0280*/  SYNCS.EXCH.64 URZ, [UR8+0x38], UR6 ;  /* 0x00003806083f75b2 */ /* 0x0000220008000100 */
[----:B------:R0:W0:Y:S01]  /*0290*/  SYNCS.EXCH.64 URZ, [UR8+0x18], UR4 ;  /* 0x00001804083f75b2 */ /* 0x0000220008000100 */
[----:B------:R0:W0:Y:S01]  /*02a0*/  SYNCS.EXCH.64 URZ, [UR8+0x40], UR6 ;  /* 0x00004006083f75b2 */ /* 0x0000220008000100 */
[----:B------:R0:W0:Y:S01]  /*02b0*/  SYNCS.EXCH.64 URZ, [UR8+0x20], UR4 ;  /* 0x00002004083f75b2 */ /* 0x0000220008000100 */
[----:B------:R0:W0:Y:S01]  /*02c0*/  SYNCS.EXCH.64 URZ, [UR8+0x48], UR6 ;  /* 0x00004806083f75b2 */ /* 0x0000220008000100 */
[----:B------:R-:W-:Y:S01]  /*02d0*/  NOP ;  /* 0x0000000000007918 */ /* 0x000fe20000000000 */
.L_x_2:
[----:B------:R-:W-:Y:S01]  /*02e0*/  SHF.R.S32.HI R7, RZ, 0x1f, R62 ;  /* 0x0000001fff077819 */ /* 0x000fe2000001143e */
[----:B------:R-:W5:Y:S01]  /*02f0*/  SHFL.IDX PT, R0, R0, RZ, 0x1f ;  /* 0x00001fff00007589 */ /* 0x000f6200000e0000 */
[----:B0-----:R-:W0:Y:S01]  /*0300*/  S2UR UR8, SR_CTAID.X ;  /* 0x00000000000879c3 */ /* 0x001e220000002500 */
[----:B------:R-:W-:Y:S02]  /*0310*/  ELECT P0, URZ, PT ;  /* 0x00000000003f782f */ /* 0x000fe40003800000 */
[----:B------:R-:W-:Y:S01]  /*0320*/  LEA.HI R7, R7, R62, RZ, 0x7 ;  /* 0x0000003e07077211 */ /* 0x000fe200078f38ff */
[----:B------:R-:W1:Y:S01]  /*0330*/  S2R R4, SR_CTAID.Y ;  /* 0x0000000000047919 */ /* 0x000e620000002600 */
[----:B------:R-:W-:Y:S01]  /*0340*/  ULDC UR4, c[0x0][0x154] ;  /* 0x0000550000047ab9 */ /* 0x000fe20000000800 */
[----:B------:R-:W-:Y:S01]  /*0350*/  NOP ;  /* 0x0000000000007918 */ /* 0x000fe20000000000 */
[----:B------:R-:W-:Y:S01]  /*0360*/  LOP3.LUT R7, R7, 0xffffff80, RZ, 0xc0, !PT ;  /* 0xffffff8007077812 */ /* 0x000fe200078ec0ff */
[----:B------:R-:W-:Y:S01]  /*0370*/  NOP ;  /* 0x0000000000007918 */ /* 0x000fe20000000000 */
[----:B------:R-:W2:Y:S03]  /*0380*/  LDC R14, c[0x0][0x140] ;  /* 0x00005000ff0e7b82 */ /* 0x000ea60000000800 */
[----:B------:R-:W-:-:S05]  /*0390*/  IMAD.IADD R7, R62, 0x1, -R7 ;  /* 0x000000013e077824 */ /* 0x000fca00078e0a07 */
[----:B------:R-:W-:Y:S01]  /*03a0*/  SHF.R.S32.HI R8, RZ, 0x1f, R7 ;  /* 0x0000001fff087819 */ /* 0x000fe20000011407 */
[----:B------:R-:W3:Y:S01]  /*03b0*/  LDC R12, c[0x0][0x144] ;  /* 0x00005100ff0c7b82 */ /* 0x000ee20000000800 */
[----:B------:R-:W-:Y:S02]  /*03c0*/  LOP3.LUT P2, RZ, R7, 0x7, RZ, 0xc0, !PT ;  /* 0x0000000707ff7812 */ /* 0x000fe4000784c0ff */
[----:B------:R-:W-:Y:S02]  /*03d0*/  LEA.HI R8, R8, R7, RZ, 0x3 ;  /* 0x0000000708087211 */ /* 0x000fe400078f18ff */
[----:B-----5:R-:W-:Y:S02]  /*03e0*/  ISETP.NE.OR P0, PT, R0, RZ, !P0 ;  /* 0x000000ff0000720c */ /* 0x020fe40004705670 */
[--C-:B------:R-:W-:Y:S02]  /*03f0*/  SHF.R.S32.HI R0, RZ, 0x3, R8.reuse ;  /* 0x00000003ff007819 */ /* 0x100fe40000011408 */
[----:B------:R-:W-:-:S02]  /*0400*/  SHF.R.S32.HI R9, RZ, 0x1f, R8 ;  /* 0x0000001fff097819 */ /* 0x000fc40000011408 */
[----:B------:R-:W-:Y:S02]  /*0410*/  SHF.R.S32.HI R8, RZ, 0x1f, R5 ;  /* 0x0000001fff087819 */ /* 0x000fe40000011405 */
[----:B------:R-:W-:Y:S02]  /*0420*/  LEA.HI R9, R9, R0, RZ, 0x2 ;  /* 0x0000000009097211 */ /* 0x000fe400078f10ff */
[----:B------:R-:W-:Y:S02]  /*0430*/  LEA.HI R8, R8, R5, RZ, 0x2 ;  /* 0x0000000508087211 */ /* 0x000fe400078f10ff */
[----:B-1----:R-:W-:Y:S01]  /*0440*/  I2FP.F32.U32 R11, R4 ;  /* 0x00000004000b7245 */ /* 0x002fe20000201000 */
[----:B------:R-:W-:Y:S01]  /*0450*/  VOTEU.ALL UP0, P0 ;  /* 0x00000000003f7886 */ /* 0x000fe20000000000 */
[----:B------:R-:W-:Y:S01]  /*0460*/  LOP3.LUT R10, R8, 0x3ffffffc, RZ, 0xc0, !PT ;  /* 0x3ffffffc080a7812 */ /* 0x000fe200078ec0ff */
[----:B------:R-:W-:Y:S01]  /*0470*/  VOTEU.ALL UP1, P0 ;  /* 0x00000000003f7886 */ /* 0x000fe20000020000 */
[----:B------:R-:W-:Y:S01]  /*0480*/  LOP3.LUT R9, R9, 0xfffffffc, RZ, 0xc0, !PT ;  /* 0xfffffffc09097812 */ /* 0x000fe200078ec0ff */
[----:B------:R-:W-:Y:S01]  /*0490*/  FMUL R13, R11, UR4 ;  /* 0x000000040b0d7c20 */ /* 0x000fe20008400000 */
[----:B------:R-:W1:Y:S01]  /*04a0*/  @!UP0 S2UR UR7, SR_CgaCtaId ;  /* 0x00000000000789c3 */ /* 0x000e620000008800 */
[----:B------:R-:W-:Y:S01]  /*04b0*/  IMAD.IADD R11, R5, 0x1, -R10 ;  /* 0x00000001050b7824 */ /* 0x000fe200078e0a0a */
[----:B0-----:R-:W-:Y:S01]  /*04c0*/  I2FP.F32.U32 R10, UR8 ;  /* 0x00000008000a7c45 */ /* 0x001fe20008201000 */
[----:B------:R-:W-:Y:S01]  /*04d0*/  IMAD.IADD R8, R0, 0x1, -R9 ;  /* 0x0000000100087824 */ /* 0x000fe200078e0a09 */
[----:B------:R-:W-:Y:S01]  /*04e0*/  ULDC UR4, c[0x0][0x150] ;  /* 0x0000540000047ab9 */ /* 0x000fe20000000800 */
[----:B------:R-:W0:Y:S01]  /*04f0*/  F2I.U32.TRUNC.NTZ R13, R13 ;  /* 0x0000000d000d7305 */ /* 0x000e22000020f000 */
[----:B------:R-:W-:Y:S01]  /*0500*/  SHF.R.S32.HI R0, RZ, 0x1f, R3 ;  /* 0x0000001fff007819 */ /* 0x000fe20000011403 */
[----:B------:R-:W-:Y:S01]  /*0510*/  FMUL R10, R10, UR4 ;  /* 0x000000040a0a7c20 */ /* 0x000fe20008400000 */
[----:B------:R-:W5:Y:S01]  /*0520*/  LDC R9, c[0x0][0x148] ;  /* 0x00005200ff097b82 */ /* 0x000f620000000800 */
[----:B------:R-:W-:Y:S01]  /*0530*/  IMAD R8, R11, 0x4, R8 ;  /* 0x000000040b087824 */ /* 0x000fe200078e0208 */
[----:B------:R-:W-:Y:S01]  /*0540*/  LEA.HI R0, R0, R3, RZ, 0x2 ;  /* 0x0000000300007211 */ /* 0x000fe200078f10ff */
[----:B------:R-:W-:Y:S01]  /*0550*/  UMOV UR4, 0x20 ;  /* 0x0000002000047882 */ /* 0x000fe20000000000 */
[----:B------:R-:W-:Y:S01]  /*0560*/  @!UP0 UMOV UR6, 0x400 ;  /* 0x0000040000068882 */ /* 0x000fe20000000000 */
[----:B------:R-:W4:Y:S01]  /*0570*/  F2I.U32.TRUNC.NTZ R10, R10 ;  /* 0x0000000a000a7305 */ /* 0x000f22000020f000 */
[----:B------:R-:W-:Y:S01]  /*0580*/  LOP3.LUT R0, R0, 0xfffffffc, RZ, 0xc0, !PT ;  /* 0xfffffffc00007812 */ /* 0x000fe200078ec0ff */
[----:B------:R-:W-:Y:S01]  /*0590*/  IMAD.SHL.U32 R19, R8, 0x4, RZ ;  /* 0x0000000408137824 */ /* 0x000fe200078e00ff */
[----:B------:R-:W-:-:S04]  /*05a0*/  @!UP0 UIADD3 UR4, -UR4, 0x100000, URZ ;  /* 0x0010000004048890 */ /* 0x000fc8000fffe13f */
[----:B------:R-:W-:Y:S02]  /*05b0*/  @!UP0 USHF.L.U32 UR5, UR4, 0xb, URZ ;  /* 0x0000000b04058899 */ /* 0x000fe4000800063f */
[----:B------:R-:W-:Y:S01]  /*05c0*/  @!UP0 USHF.L.U32 UR4, UR4, 0x1, URZ ;  /* 0x0000000104048899 */ /* 0x000fe2000800063f */
[----:B--2---:R-:W-:Y:S01]  /*05d0*/  ISETP.EQ.U32.AND P3, PT, R14, 0x1, PT ;  /* 0x000000010e00780c */ /* 0x004fe20003f62070 */
[----:B------:R-:W-:Y:S01]  /*05e0*/  IMAD.IADD R3, R3, 0x1, -R0 ;  /* 0x0000000103037824 */ /* 0x000fe200078e0a00 */
[----:B------:R-:W-:Y:S01]  /*05f0*/  LOP3.LUT R19, R8, 0xc, R19, 0x78, !PT ;  /* 0x0000000c08137812 */ /* 0x000fe200078e7813 */
[----:B0-----:R-:W-:Y:S02]  /*0600*/  IMAD.MOV R20, RZ, RZ, -R13 ;  /* 0x000000ffff147224 */ /* 0x001fe400078e0a0d */
[----:B------:R-:W-:Y:S01]  /*0610*/  VIADD R8, R2, 0xffffffff ;  /* 0xffffffff02087836 */ /* 0x000fe20000000000 */
[----:B-1----:R-:W-:Y:S01]  /*0620*/  @!UP0 ULEA UR6, UR7, UR6, 0x18 ;  /* 0x0000000607068291 */ /* 0x002fe2000f8ec03f */
[----:B------:R-:W-:Y:S01]  /*0630*/  ISETP.NE.AND P1, PT, R3, 0x3, PT ;  /* 0x000000030300780c */ /* 0x000fe20003f25270 */
[----:B------:R-:W-:Y:S01]  /*0640*/  VOTEU.ALL UP0, P0 ;  /* 0x00000000003f7886 */ /* 0x000fe20000000000 */
[----:B------:R-:W-:Y:S01]  /*0650*/  ISETP.LT.U32.AND P0, PT, R19, 0x2, !P2 ;  /* 0x000000021300780c */ /* 0x000fe20005701070 */
[----:B----4-:R-:W-:Y:S01]  /*0660*/  IMAD.MOV R7, RZ, RZ, -R10 ;  /* 0x000000ffff077224 */ /* 0x010fe200078e0a0a */
[----:B------:R-:W-:-:S02]  /*0670*/  ISETP.EQ.OR P1, PT, R3, RZ, !P1 ;  /* 0x000000ff0300720c */ /* 0x000fc40004f22670 */
[----:B------:R-:W-:Y:S01]  /*0680*/  ISETP.GE.U32.AND P5, PT, R8, 0x2, PT ;  /* 0x000000020800780c */ /* 0x000fe20003fa6070 */
[----:B-----5:R-:W-:Y:S01]  /*0690*/  IMAD R0, R9, R20, R4 ;  /* 0x0000001409007224 */ /* 0x020fe200078e0204 */
[----:B------:R-:W-:Y:S01]  /*06a0*/  ISETP.EQ.AND P1, PT, R2, RZ, P1 ;  /* 0x000000ff0200720c */ /* 0x000fe20000f22270 */
[----:B---3--:R-:W-:Y:S01]  /*06b0*/  IMAD R7, R12, R7, UR8 ;  /* 0x000000080c077e24 */ /* 0x008fe2000f8e0207 */
[----:B------:R-:W-:Y:S01]  /*06c0*/  ISETP.NE.AND P2, PT, R2, RZ, PT ;  /* 0x000000ff0200720c */ /* 0x000fe20003f45270 */
[----:B------:R-:W0:Y:S02]  /*06d0*/  FENCE.VIEW.ASYNC.S ;  /* 0x00000000000073c6 */ /* 0x000e240000000000 */
[----:B0-----:R0:W1:Y:S01]  /*06e0*/  @!UP0 SYNCS.EXCH.64 URZ, [UR6+0x60], UR4 ;  /* 0x00006004063f85b2 */ /* 0x0010620008000100 */
[----:B------:R-:W-:Y:S02]  /*06f0*/  ISETP.NE.AND P4, PT, R0, R19, PT ;  /* 0x000000130000720c */ /* 0x000fe40003f85270 */
[----:B------:R-:W-:-:S02]  /*0700*/  SEL R18, RZ, 0x1, !P1 ;  /* 0x00000001ff127807 */ /* 0x000fc40004800000 */
[----:B------:R-:W-:Y:S02]  /*0710*/  ISETP.EQ.OR P4, PT, R7, RZ, !P4 ;  /* 0x000000ff0700720c */ /* 0x000fe40006782670 */
[----:B------:R-:W-:Y:S02]  /*0720*/  LOP3.LUT R0, R62, 0x7f, RZ, 0xc0, !PT ;  /* 0x0000007f3e007812 */ /* 0x000fe400078ec0ff */
[----:B------:R-:W-:Y:S02]  /*0730*/  PLOP3.LUT P0, PT, P0, P4, PT, 0x80, 0x0 ;  /* 0x000000000000781c */ /* 0x000fe40000709070 */
[----:B------:R-:W-:Y:S02]  /*0740*/  SEL R18, R18, 0x2, P5 ;  /* 0x0000000212127807 */ /* 0x000fe40002800000 */
[----:B------:R-:W-:Y:S01]  /*0750*/  P2R R68, PR, RZ, 0x1 ;  /* 0x00000001ff447803 */ /* 0x000fe20000000000 */
[----:B------:R0:W2:Y:S01]  /*0760*/  @!UP1 SYNCS.EXCH.64 URZ, [UR6+0x68], UR4 ;  /* 0x00006804063f95b2 */ /* 0x0000a20008000100 */
[----:B------:R-:W-:Y:S01]  /*0770*/  NOP ;  /* 0x0000000000007918 */ /* 0x000fe20000000000 */
[----:B------:R-:W-:Y:S06]  /*0780*/  @!P3 BRA `(.L_x_3) ;  /* 0x000000000008b947 */ /* 0x000fec0003800000 */
[----:B-12---:R-:W-:Y:S01]  /*0790*/  UCGABAR_ARV ;  /* 0x00000000000079c7 */ /* 0x006fe20008000000 */
[----:B------:R-:W-:Y:S05]  /*07a0*/  BRA `(.L_x_4) ;  /* 0x0000000000047947 */ /* 0x000fea0003800000 */
.L_x_3:
[----:B-12---:R-:W-:Y:S01]  /*07b0*/  NOP ;  /* 0x0000000000007918 */ /* 0x006fe20000000000 */
.L_x_4:
[----:B------:R-:W1:Y:S01]  /*07c0*/  LDC R2, c[0x0][0x65c] ;  /* 0x00019700ff027b82 */ /* 0x000e620000000800 */
[----:B------:R-:W-:Y:S02]  /*07d0*/  IMAD.U32 R10, RZ, RZ, UR8 ;  /* 0x00000008ff0a7e24 */ /* 0x000fe4000f8e00ff */
[----:B------:R-:W-:Y:S01]  /*07e0*/  IMAD.MOV.U32 R11, RZ, RZ, RZ ;  /* 0x000000ffff0b7224 */ /* 0x000fe200078e00ff */
[----:B-1----:R-:W-:-:S04]  /*07f0*/  ISETP.NE.AND P1, PT, R2, 0x1, PT ;  /* 0x000000010200780c */ /* 0x002fc80003f25270 */
[----:B------:R-:W-:-:S09]  /*0800*/  P2R R5, PR, RZ, 0x2 ;  /* 0x00000002ff057803 */ /* 0x000fd20000000000 */
[----:B------:R-:W1:Y:S01]  /*0810*/  @P1 LDC R17, c[0x0][0x10] ;  /* 0x00000400ff111b82 */ /* 0x000e620000000800 */
[----:B------:R-:W-:Y:S02]  /*0820*/  @P1 IMAD.MOV.U32 R5, RZ, RZ, RZ ;  /* 0x000000ffff051224 */ /* 0x000fe400078e00ff */
[----:B------:R-:W-:-:S05]  /*0830*/  @P1 IMAD.MOV.U32 R15, RZ, RZ, RZ ;  /* 0x000000ffff0f1224 */ /* 0x000fca00078e00ff */
[----:B------:R-:W2:Y:S01]  /*0840*/  @!P1 LDC R13, c[0x0][0xc] ;  /* 0x00000300ff0d9b82 */ /* 0x000ea20000000800 */
[----:B0-----:R-:W-:Y:S01]  /*0850*/  ULDC UR4, c[0x0][0xc] ;  /* 0x0000030000047ab9 */ /* 0x001fe20000000800 */
[----:B------:R-:W-:Y:S01]  /*0860*/  ULDC UR5, c[0x0][0x10] ;  /* 0x0000040000057ab9 */ /* 0x000fe20000000800 */
[----:B------:R-:W-:Y:S01]  /*0870*/  ULDC UR6, c[0x0][0x14] ;  /* 0x0000050000067ab9 */ /* 0x000fe20000000800 */
[----:B------:R-:W-:-:S04]  /*0880*/  UIMAD.WIDE.U32 UR4, UR4, UR5, URZ ;  /* 0x00000005040472a5 */ /* 0x000fc8000f8e003f */
[----:B------:R-:W-:Y:S02]  /*0890*/  UIMAD.WIDE.U32 UR38, UR4, UR6, URZ ;  /* 0x00000006042672a5 */ /* 0x000fe4000f8e003f */
[----:B------:R-:W-:-:S04]  /*08a0*/  UIMAD UR41, UR5, UR6, URZ ;  /* 0x00000006052972a4 */ /* 0x000fc8000f8e023f */
[----:B------:R-:W-:Y:S01]  /*08b0*/  UIADD3 UR41, UR39, UR41, URZ ;  /* 0x0000002927297290 */ /* 0x000fe2000fffe03f */
[----:B-1----:R-:W-:-:S04]  /*08c0*/  @P1 IMAD.WIDE.U32 R16, R17, UR8, R4 ;  /* 0x0000000811101c25 */ /* 0x002fc8000f8e0004 */
[----:B------:R-:W-:Y:S02]  /*08d0*/  @P1 IMAD.IADD R17, R17, 0x1, R15 ;  /* 0x0000000111111824 */ /* 0x000fe400078e020f */
[----:B--2---:R-:W-:-:S04]  /*08e0*/  @!P1 IMAD.WIDE.U32 R10, R4, R13, R10 ;  /* 0x0000000d040a9225 */ /* 0x004fc800078e000a */
[----:B------:R-:W-:Y:S02]  /*08f0*/  @!P1 IMAD.MOV.U32 R16, RZ, RZ, R10 ;  /* 0x000000ffff109224 */ /* 0x000fe400078e000a */
[----:B------:R-:W-:Y:S01]  /*0900*/  @!P1 IMAD.MOV.U32 R17, RZ, RZ, R11 ;  /* 0x000000ffff119224 */ /* 0x000fe200078e000b */
[----:B------:R-:W-:Y:S06]  /*0910*/  @!P3 BRA `(.L_x_5) ;  /* 0x00000000000cb947 */ /* 0x000fec0003800000 */
[----:B------:R-:W-:Y:S01]  /*0920*/  UCGABAR_WAIT ;  /* 0x0000000000007dc7 */ /* 0x000fe20008000000 */
[----:B------:R-:W-:Y:S01]  /*0930*/  CCTL.IVALL ;  /* 0x00000000ff00798f */ /* 0x000fe20002000000 */
[----:B------:R-:W-:Y:S05]  /*0940*/  BRA `(.L_x_6) ;  /* 0x0000000000047947 */ /* 0x000fea0003800000 */
.L_x_5:
[----:B------:R-:W-:Y:S06]  /*0950*/  BAR.SYNC.DEFER_BLOCKING 0x0 ;  /* 0x0000000000007b1d */ /* 0x000fec0000010000 */
.L_x_6:
[----:B------:R-:W-:Y:S05]  /*0960*/  @!P2 BRA `(.L_x_7) ;  /* 0x0000004000e4a947 */ /* 0x000fea0003800000 */
[----:B------:R-:W-:-:S13]  /*0970*/  ISETP.GT.U32.AND P0, PT, R8, 0x1, PT ;  /* 0x000000010800780c */ /* 0x000fda0003f04070 */
[----:B------:R-:W-:Y:S05]  /*0980*/  @P0 EXIT ;  /* 0x000000000000094d */ /* 0x000fea0003800000 */
[----:B------:R-:W-:Y:S01]  /*0990*/  ULDC.64 UR4, c[0x0][0x650] ;  /* 0x0001940000047ab9 */ /* 0x000fe20000000a00 */
[----:B------:R-:W-:Y:S01]  /*09a0*/  PRMT R3, RZ, 0x7610, R3 ;  /* 0x00007610ff037816 */ /* 0x000fe20000000003 */
[----:B------:R-:W-:Y:S01]  /*09b0*/  IMAD.MOV.U32 R71, RZ, RZ, -0x1 ;  /* 0xffffffffff477424 */ /* 0x000fe200078e00ff */
[----:B------:R-:W-:Y:S01]  /*09c0*/  ISETP.GE.U32.AND P0, PT, R16, UR4, PT ;  /* 0x0000000410007c0c */ /* 0x000fe2000bf06070 */
[----:B------:R-:W-:Y:S02]  /*09d0*/  IMAD.MOV.U32 R70, RZ, RZ, -0x1 ;  /* 0xffffffffff467424 */ /* 0x000fe400078e00ff */
[----:B------:R-:W-:Y:S01]  /*09e0*/  IMAD.MOV.U32 R67, RZ, RZ, -0x1 ;  /* 0xffffffffff437424 */ /* 0x000fe200078e00ff */
[----:B------:R-:W-:-:S13]  /*09f0*/  ISETP.GE.U32.AND.EX P0, PT, R17, UR5, PT, P0 ;  /* 0x0000000511007c0c */ /* 0x000fda000bf06100 */
[----:B------:R-:W-:Y:S05]  /*0a00*/  @P0 BRA `(.L_x_8) ;  /* 0x0000000400280947 */ /* 0x000fea0003800000 */
[----:B------:R-:W0:Y:S01]  /*0a10*/  LDC.64 R22, c[0x0][0x628] ;  /* 0x00018a00ff167b82 */ /* 0x000e220000000a00 */
[----:B------:R-:W-:Y:S02]  /*0a20*/  IMAD.MOV.U32 R10, RZ, RZ, R16 ;  /* 0x000000ffff0a7224 */ /* 0x000fe400078e0010 */
[----:B------:R-:W-:-:S05]  /*0a30*/  IMAD.MOV.U32 R11, RZ, RZ, R17 ;  /* 0x000000ffff0b7224 */ /* 0x000fca00078e0011 */
[----:B------:R-:W1:Y:S08]  /*0a40*/  LDC R8, c[0x0][0x630] ;  /* 0x00018c00ff087b82 */ /* 0x000e700000000800 */
[----:B------:R-:W2:Y:S01]  /*0a50*/  LDC.64 R24, c[0x0][0x620] ;  /* 0x00018800ff187b82 */ /* 0x000ea20000000a00 */
[----:B0-----:R-:W-:-:S04]  /*0a60*/  ISETP.NE.U32.AND P0, PT, R22, RZ, PT ;  /* 0x000000ff1600720c */ /* 0x001fc80003f05070 */
[----:B------:R-:W-:-:S13]  /*0a70*/  ISETP.NE.AND.EX P0, PT, R23, RZ, PT, P0 ;  /* 0x000000ff1700720c */ /* 0x000fda0003f05300 */
[----:B-12---:R-:W-:Y:S05]  /*0a80*/  @!P0 BRA `(.L_x_9) ;  /* 0x0000000000288947 */ /* 0x006fea0003800000 */
[----:B------:R-:W0:Y:S02]  /*0a90*/  LDC R3, c[0x0][0x634] ;  /* 0x00018d00ff037b82 */ /* 0x000e240000000800 */
[----:B0-----:R-:W-:-:S05]  /*0aa0*/  IADD3 R3, P0, R16, R3, RZ ;  /* 0x0000000310037210 */ /* 0x001fca0007f1e0ff */
[----:B------:R-:W-:-:S04]  /*0ab0*/  IMAD.X R21, RZ, RZ, R17, P0 ;  /* 0x000000ffff157224 */ /* 0x000fc800000e0611 */
[----:B------:R-:W-:-:S04]  /*0ac0*/  IMAD.WIDE.U32 R10, R21, R22, RZ ;  /* 0x00000016150a7225 */ /* 0x000fc800078e00ff */
[----:B------:R-:W-:-:S04]  /*0ad0*/  IMAD.WIDE.U32 R12, P0, R3, R23, R10 ;  /* 0x00000017030c7225 */ /* 0x000fc8000780000a */
[----:B------:R-:W-:-:S04]  /*0ae0*/  IMAD.WIDE.U32 R10, R3, R22, RZ ;  /* 0x00000016030a7225 */ /* 0x000fc800078e00ff */
[----:B------:R-:W-:Y:S01]  /*0af0*/  IMAD.X R15, RZ, RZ, RZ, P0 ;  /* 0x000000ffff0f7224 */ /* 0x000fe200000e06ff */
[----:B------:R-:W-:Y:S01]  /*0b00*/  IADD3 RZ, P0, R11, R12, RZ ;  /* 0x0000000c0bff7210 */ /* 0x000fe20007f1e0ff */
[----:B------:R-:W-:-:S04]  /*0b10*/  IMAD.MOV.U32 R14, RZ, RZ, R13 ;  /* 0x000000ffff0e7224 */ /* 0x000fc800078e000d */
[----:B------:R-:W-:-:S08]  /*0b20*/  IMAD.WIDE.U32.X R10, R21, R23, R14, P0 ;  /* 0x00000017150a7225 */ /* 0x000fd000000e040e */
.L_x_9:
[----:B------:R-:W0:Y:S01]  /*0b30*/  LDC.64 R28, c[0x0][0x640] ;  /* 0x00019000ff1c7b82 */ /* 0x000e220000000a00 */
[-CC-:B------:R-:W-:Y:S01]  /*0b40*/  SHF.R.U64 R67, R10, R8.reuse, R11.reuse ;  /* 0x000000080a437219 */ /* 0x180fe2000000120b */
[----:B------:R-:W-:Y:S01]  /*0b50*/  IMAD.MOV.U32 R23, RZ, RZ, 0x1 ;  /* 0x00000001ff177424 */ /* 0x000fe200078e00ff */
[----:B------:R-:W-:Y:S02]  /*0b60*/  SHF.R.U32.HI R3, RZ, R8, R11 ;  /* 0x00000008ff037219 */ /* 0x000fe4000001160b */
[----:B------:R-:W-:-:S03]  /*0b70*/  IADD3 R5, P0, RZ, -R67, RZ ;  /* 0x80000043ff057210 */ /* 0x000fc60007f1e0ff */
[----:B------:R-:W1:Y:S02]  /*0b80*/  LDC R12, c[0x0][0x618] ;  /* 0x00018600ff0c7b82 */ /* 0x000e640000000800 */
[----:B------:R-:W-:Y:S02]  /*0b90*/  IMAD.X R3, RZ, RZ, ~R3, P0 ;  /* 0x000000ffff037224 */ /* 0x000fe400000e0e03 */
[----:B------:R-:W-:-:S04]  /*0ba0*/  IMAD.WIDE.U32 R10, R5, R24, R16 ;  /* 0x00000018050a7225 */ /* 0x000fc800078e0010 */
[----:B------:R-:W2:Y:S01]  /*0bb0*/  LDC R22, c[0x0][0x608] ;  /* 0x00018200ff167b82 */ /* 0x000ea20000000800 */
[----:B------:R-:W-:Y:S02]  /*0bc0*/  IMAD R8, R3, R24, RZ ;  /* 0x0000001803087224 */ /* 0x000fe400078e02ff */
[----:B------:R-:W-:Y:S02]  /*0bd0*/  IMAD.MOV.U32 R3, RZ, RZ, -0x1 ;  /* 0xffffffffff037424 */ /* 0x000fe400078e00ff */
[----:B------:R-:W-:-:S03]  /*0be0*/  IMAD R5, R5, R25, R8 ;  /* 0x0000001905057224 */ /* 0x000fc600078e0208 */
[----:B------:R-:W3:Y:S01]  /*0bf0*/  LDC R26, c[0x0][0x658] ;  /* 0x00019600ff1a7b82 */ /* 0x000ee20000000800 */
[----:B------:R-:W-:Y:S01]  /*0c00*/  IMAD.IADD R5, R11, 0x1, R5 ;  /* 0x000000010b057824 */ /* 0x000fe200078e0205 */
[----:B0-----:R-:W-:-:S04]  /*0c10*/  ISETP.NE.U32.AND P0, PT, R28, RZ, PT ;  /* 0x000000ff1c00720c */ /* 0x001fc80003f05070 */
[----:B------:R-:W-:Y:S02]  /*0c20*/  ISETP.NE.AND.EX P0, PT, R29, RZ, PT, P0 ;  /* 0x000000ff1d00720c */ /* 0x000fe40003f05300 */
[----:B------:R-:W0:Y:S01]  /*0c30*/  LDC R24, c[0x0][0x600] ;  /* 0x00018000ff187b82 */ /* 0x000e220000000800 */
[-CC-:B-1----:R-:W-:Y:S02]  /*0c40*/  SHF.R.U64 R14, R10, R12.reuse, R5.reuse ;  /* 0x0000000c0a0e7219 */ /* 0x182fe40000001205 */
[----:B------:R-:W-:-:S05]  /*0c50*/  SHF.R.U32.HI R5, RZ, R12, R5 ;  /* 0x0000000cff057219 */ /* 0x000fca0000011605 */
[----:B------:R-:W1:Y:S01]  /*0c60*/  LDC R15, c[0x0][0x648] ;  /* 0x00019200ff0f7b82 */ /* 0x000e620000000800 */
[-CC-:B--2---:R-:W-:Y:S02]  /*0c70*/  SHF.R.U64 R27, R14, R22.reuse, R5.reuse ;  /* 0x000000160e1b7219 */ /* 0x184fe40000001205 */
[----:B------:R-:W-:Y:S01]  /*0c80*/  SHF.R.U32.HI R5, RZ, R22, R5 ;  /* 0x00000016ff057219 */ /* 0x000fe20000011605 */
[----:B------:R-:W-:-:S04]  /*0c90*/  IMAD R22, R9, R20, R4 ;  /* 0x0000001409167224 */ /* 0x000fc800078e0204 */
[----:B------:R-:W2:Y:S01]  /*0ca0*/  LDC R21, c[0x0][0x638] ;  /* 0x00018e00ff157b82 */ /* 0x000ea20000000800 */
[-CC-:B---3--:R-:W-:Y:S02]  /*0cb0*/  SHF.R.U64 R20, R27, R26.reuse, R5.reuse ;  /* 0x0000001a1b147219 */ /* 0x188fe40000001205 */
[-C--:B------:R-:W-:Y:S02]  /*0cc0*/  SHF.L.U32 R3, R3, R26.reuse, RZ ;  /* 0x0000001a03037219 */ /* 0x080fe400000006ff */
[----:B------:R-:W-:Y:S01]  /*0cd0*/  SHF.R.U32.HI R5, RZ, R26, R5 ;  /* 0x0000001aff057219 */ /* 0x000fe20000011605 */
[----:B------:R-:W-:Y:S01]  /*0ce0*/  IMAD.MOV.U32 R4, RZ, RZ, R20 ;  /* 0x000000ffff047224 */ /* 0x000fe200078e0014 */
[----:B------:R-:W-:Y:S01]  /*0cf0*/  LOP3.LUT R12, RZ, R3, RZ, 0x33, !PT ;  /* 0x00000003ff0c7212 */ /* 0x000fe200078e33ff */
[----:B------:R-:W3:Y:S01]  /*0d00*/  LDC R25, c[0x0][0x610] ;  /* 0x00018400ff197b82 */ /* 0x000ee20000000800 */
[----:B------:R-:W-:Y:S05]  /*0d10*/  @!P0 BRA `(.L_x_10) ;  /* 0x0000000000288947 */ /* 0x000fea0003800000 */
[----:B------:R-:W4:Y:S02]  /*0d20*/  LDC R3, c[0x0][0x64c] ;  /* 0x00019300ff037b82 */ /* 0x000f240000000800 */
[----:B----4-:R-:W-:-:S05]  /*0d30*/  IADD3 R3, P0, R20, R3, RZ ;  /* 0x0000000314037210 */ /* 0x010fca0007f1e0ff */
        /* <DEDUP_REMOVED lines=8> */
.L_x_10:
[----:B-1----:R-:W-:Y:S01]  /*0dc0*/  SHF.R.U64 R4, R4, R15, R5 ;  /* 0x0000000f04047219 */ /* 0x002fe20000001205 */
[----:B0-----:R-:W-:Y:S01]  /*0dd0*/  VIADD R5, R24, 0xffffffff ;  /* 0xffffffff18057836 */ /* 0x001fe20000000000 */
[----:B------:R-:W-:Y:S02]  /*0de0*/  SHF.L.U32 R3, R23, R26, RZ ;  /* 0x0000001a17037219 */ /* 0x000fe400000006ff */
[----:B------:R-:W-:Y:S01]  /*0df0*/  LOP3.LUT R12, R27, R12, RZ, 0xc0, !PT ;  /* 0x0000000c1b0c7212 */ /* 0x000fe200078ec0ff */
[----:B------:R-:W-:Y:S01]  /*0e00*/  IMAD.MOV R8, RZ, RZ, -R4 ;  /* 0x000000ffff087224 */ /* 0x000fe200078e0a04 */
[----:B------:R-:W-:-:S03]  /*0e10*/  SEL R7, R7, R22, !P1 ;  /* 0x0000001607077207 */ /* 0x000fc60004800000 */
[----:B------:R-:W-:Y:S01]  /*0e20*/  IMAD R12, R3, R4, R12 ;  /* 0x00000004030c7224 */ /* 0x000fe200078e020c */
[----:B------:R-:W-:Y:S01]  /*0e30*/  LOP3.LUT R4, R14, R5, RZ, 0xc0, !PT ;  /* 0x000000050e047212 */ /* 0x000fe200078ec0ff */
[----:B--2---:R-:W-:Y:S02]  /*0e40*/  IMAD R3, R8, R21, R20 ;  /* 0x0000001508037224 */ /* 0x004fe400078e0214 */
[----:B---3--:R-:W-:Y:S02]  /*0e50*/  IMAD R7, R12, R25, R7 ;  /* 0x000000190c077224 */ /* 0x008fe400078e0207 */
[----:B------:R-:W-:Y:S02]  /*0e60*/  IMAD.MOV.U32 R5, RZ, RZ, 0x1 ;  /* 0x00000001ff057424 */ /* 0x000fe400078e00ff */
[----:B------:R-:W-:-:S03]  /*0e70*/  IMAD R4, R3, R24, R4 ;  /* 0x0000001803047224 */ /* 0x000fc600078e0204 */
[----:B------:R-:W-:Y:S02]  /*0e80*/  PRMT R3, R5, 0x7610, R3 ;  /* 0x0000761005037816 */ /* 0x000fe40000000003 */
[----:B------:R-:W-:Y:S02]  /*0e90*/  SEL R70, R4, R7, !P1 ;  /* 0x0000000704467207 */ /* 0x000fe40004800000 */
[----:B------:R-:W-:-:S07]  /*0ea0*/  SEL R71, R7, R4, !P1 ;  /* 0x0000000407477207 */ /* 0x000fce0004800000 */
.L_x_8:
[----:B------:R-:W-:-:S08]  /*0eb0*/  NOP ;  /* 0x0000000000007918 */ /* 0x000fd00000000000 */
[----:B------:R-:W0:Y:S02]  /*0ec0*/  USETMAXREG.TRY_ALLOC.CTAPOOL UP0, 0xe8 ;  /* 0x000000e8000079c8 */ /* 0x000e240008000600 */
[----:B0-----:R-:W-:-:S13]  /*0ed0*/  PLOP3.LUT P0, PT, PT, PT, UP0, 0x80, 0x0 ;  /* 0x000000000000781c */ /* 0x001fda0003f0f008 */
[----:B------:R-:W-:Y:S05]  /*0ee0*/  @!P0 BRA `(.L_x_8) ;  /* 0xfffffffc00f08947 */ /* 0x000fea000383ffff */
[----:B------:R-:W-:Y:S01]  /*0ef0*/  ULDC.64 UR4, c[0x0][0x598] ;  /* 0x0001660000047ab9 */ /* 0x000fe20000000a00 */
[----:B------:R-:W-:Y:S01]  /*0f00*/  ULDC.64 UR36, c[0x0][0x208] ;  /* 0x0000820000247ab9 */ /* 0x000fe20000000a00 */
[----:B------:R-:W-:-:S04]  /*0f10*/  ISETP.NE.U32.AND P0, PT, RZ, UR4, PT ;  /* 0x00000004ff007c0c */ /* 0x000fc8000bf05070 */
[----:B------:R-:W-:-:S13]  /*0f20*/  ISETP.NE.AND.EX P0, PT, RZ, UR5, PT, P0 ;  /* 0x00000005ff007c0c */ /* 0x000fda000bf05300 */
[----:B------:R-:W-:Y:S05]  /*0f30*/  @!P0 BRA `(.L_x_11) ;  /* 0x00000000001c8947 */ /* 0x000fea0003800000 */
[----:B------:R-:W0:Y:S02]  /*0f40*/  LDC.64 R4, c[0x0][0x598] ;  /* 0x00016600ff047b82 */ /* 0x000e240000000a00 */
[----:B0-----:R-:W2:Y:S02]  /*0f50*/  LDG.E.64 R4, desc[UR36][R4.64] ;  /* 0x0000002404047981 */ /* 0x001ea4000c1e1b00 */
[----:B--2---:R-:W-:-:S04]  /*0f60*/  ISETP.NE.U32.AND P0, PT, R4, RZ, PT ;  /* 0x000000ff0400720c */ /* 0x004fc80003f05070 */
[----:B------:R-:W-:-:S13]  /*0f70*/  ISETP.NE.AND.EX P0, PT, R5, RZ, PT, P0 ;  /* 0x000000ff0500720c */ /* 0x000fda0003f05300 */
[----:B------:R-:W-:Y:S05]  /*0f80*/  @!P0 BRA `(.L_x_11) ;  /* 0x0000000000088947 */ /* 0x000fea0003800000 */
[----:B------:R0:W5:Y:S01]  /*0f90*/  LD.E R56, desc[UR36][R4.64] ;  /* 0x0000002404387980 */ /* 0x000162000c101900 */
[----:B------:R-:W-:Y:S05]  /*0fa0*/  BRA `(.L_x_12) ;  /* 0x0000000000247947 */ /* 0x000fea0003800000 */
.L_x_11:
[----:B------:R-:W-:Y:S02]  /*0fb0*/  ULDC.64 UR4, c[0x0][0x588] ;  /* 0x0001620000047ab9 */ /* 0x000fe40000000a00 */
[----:B------:R-:W-:-:S04]  /*0fc0*/  ISETP.NE.U32.AND P0, PT, RZ, UR4, PT ;  /* 0x00000004ff007c0c */ /* 0x000fc8000bf05070 */
[----:B------:R-:W-:-:S13]  /*0fd0*/  ISETP.NE.AND.EX P0, PT, RZ, UR5, PT, P0 ;  /* 0x00000005ff007c0c */ /* 0x000fda000bf05300 */
[----:B------:R-:W-:Y:S05]  /*0fe0*/  @!P0 BRA `(.L_x_13) ;  /* 0x00000000000c8947 */ /* 0x000fea0003800000 */
[----:B------:R-:W0:Y:S02]  /*0ff0*/  LDC.64 R56, c[0x0][0x588] ;  /* 0x00016200ff387b82 */ /* 0x000e240000000a00 */
[----:B0-----:R1:W5:Y:S01]  /*1000*/  LDG.E R56, desc[UR36][R56.64] ;  /* 0x0000002438387981 */ /* 0x001362000c1e1900 */
[----:B------:R-:W-:Y:S05]  /*1010*/  BRA `(.L_x_12) ;  /* 0x0000000000087947 */ /* 0x000fea0003800000 */
.L_x_13:
[----:B------:R-:W-:Y:S02]  /*1020*/  ULDC UR4, c[0x0][0x580] ;  /* 0x0001600000047ab9 */ /* 0x000fe40000000800 */
[----:B------:R-:W-:-:S07]  /*1030*/  IMAD.U32 R56, RZ, RZ, UR4 ;  /* 0x00000004ff387e24 */ /* 0x000fce000f8e00ff */
.L_x_12:
[----:B------:R-:W-:Y:S02]  /*1040*/  ULDC.64 UR4, c[0x0][0x5a0] ;  /* 0x0001680000047ab9 */ /* 0x000fe40000000a00 */
[----:B------:R-:W-:-:S04]  /*1050*/  ISETP.NE.U32.AND P0, PT, RZ, UR4, PT ;  /* 0x00000004ff007c0c */ /* 0x000fc8000bf05070 */
[----:B------:R-:W-:-:S13]  /*1060*/  ISETP.NE.AND.EX P0, PT, RZ, UR5, PT, P0 ;  /* 0x00000005ff007c0c */ /* 0x000fda000bf05300 */
[----:B------:R-:W-:Y:S05]  /*1070*/  @!P0 BRA `(.L_x_14) ;  /* 0x00000000001c8947 */ /* 0x000fea0003800000 */
[----:B0-----:R-:W0:Y:S02]  /*1080*/  LDC.64 R4, c[0x0][0x5a0] ;  /* 0x00016800ff047b82 */ /* 0x001e240000000a00 */
[----:B0-----:R-:W2:Y:S02]  /*1090*/  LDG.E.64 R4, desc[UR36][R4.64] ;  /* 0x0000002404047981 */ /* 0x001ea4000c1e1b00 */
[----:B--2---:R-:W-:-:S04]  /*10a0*/  ISETP.NE.U32.AND P0, PT, R4, RZ, PT ;  /* 0x000000ff0400720c */ /* 0x004fc80003f05070 */
[----:B------:R-:W-:-:S13]  /*10b0*/  ISETP.NE.AND.EX P0, PT, R5, RZ, PT, P0 ;  /* 0x000000ff0500720c */ /* 0x000fda0003f05300 */
[----:B------:R-:W-:Y:S05]  /*10c0*/  @!P0 BRA `(.L_x_14) ;  /* 0x0000000000088947 */ /* 0x000fea0003800000 */
[----:B-1----:R0:W5:Y:S01]  /*10d0*/  LD.E R57, desc[UR36][R4.64] ;  /* 0x0000002404397980 */ /* 0x002162000c101900 */
[----:B------:R-:W-:Y:S05]  /*10e0*/  BRA `(.L_x_15) ;  /* 0x0000000000247947 */ /* 0x000fea0003800000 */
.L_x_14:
[----:B------:R-:W-:Y:S02]  /*10f0*/  ULDC.64 UR4, c[0x0][0x590] ;  /* 0x0001640000047ab9 */ /* 0x000fe40000000a00 */
[----:B------:R-:W-:-:S04]  /*1100*/  ISETP.NE.U32.AND P0, PT, RZ, UR4, PT ;  /* 0x00000004ff007c0c */ /* 0x000fc8000bf05070 */
[----:B------:R-:W-:-:S13]  /*1110*/  ISETP.NE.AND.EX P0, PT, RZ, UR5, PT, P0 ;  /* 0x00000005ff007c0c */ /* 0x000fda000bf05300 */
[----:B------:R-:W-:Y:S05]  /*1120*/  @!P0 BRA `(.L_x_16) ;  /* 0x00000000000c8947 */ /* 0x000fea0003800000 */
[----:B0-----:R-:W1:Y:S02]  /*1130*/  LDC.64 R4, c[0x0][0x590] ;  /* 0x00016400ff047b82 */ /* 0x001e640000000a00 */
[----:B-1----:R1:W5:Y:S01]  /*1140*/  LDG.E R57, desc[UR36][R4.64] ;  /* 0x0000002404397981 */ /* 0x002362000c1e1900 */
[----:B------:R-:W-:Y:S05]  /*1150*/  BRA `(.L_x_15) ;  /* 0x0000000000087947 */ /* 0x000fea0003800000 */
.L_x_16:
[----:B------:R-:W-:Y:S02]  /*1160*/  ULDC UR4, c[0x0][0x584] ;  /* 0x0001610000047ab9 */ /* 0x000fe40000000800 */
[----:B-1----:R-:W-:-:S07]  /*1170*/  IMAD.U32 R57, RZ, RZ, UR4 ;  /* 0x00000004ff397e24 */ /* 0x002fce000f8e00ff */
.L_x_15:
[----:B------:R-:W-:-:S13]  /*1180*/  LOP3.LUT P0, RZ, R3, 0xff, RZ, 0xc0, !PT ;  /* 0x000000ff03ff7812 */ /* 0x000fda000780c0ff */
[----:B------:R-:W-:Y:S05]  /*1190*/  @!P0 EXIT ;  /* 0x000000000000894d */ /* 0x000fea0003800000 */
[----:B------:R-:W2:Y:S01]  /*11a0*/  LDC R60, c[0x0][0x658] ;  /* 0x00019600ff3c7b82 */ /* 0x000ea20000000800 */
[----:B------:R-:W-:Y:S01]  /*11b0*/  ULDC.64 UR6, c[0x0][0x288] ;  /* 0x0000a20000067ab9 */ /* 0x000fe20000000a00 */
[----:B------:R-:W-:Y:S01]  /*11c0*/  LOP3.LUT R6, R6, 0x1, RZ, 0xc0, !PT ;  /* 0x0000000106067812 */ /* 0x000fe200078ec0ff */
[----:B------:R-:W-:Y:S01]  /*11d0*/  UIADD3 UR4, UR7, 0x3f, URZ ;  /* 0x0000003f07047890 */ /* 0x000fe2000fffe03f */
[----:B------:R-:W-:Y:S01]  /*11e0*/  SHF.R.U32.HI R3, RZ, 0x2, R62 ;  /* 0x00000002ff037819 */ /* 0x000fe2000001163e */
[----:B01----:R-:W-:Y:S01]  /*11f0*/  IMAD.MOV.U32 R5, RZ, RZ, -0x1 ;  /* 0xffffffffff057424 */ /* 0x003fe200078e00ff */
[----:B------:R-:W-:Y:S01]  /*1200*/  SHF.R.U32.HI R0, RZ, 0x1, R0 ;  /* 0x00000001ff007819 */ /* 0x000fe20000011600 */
[----:B------:R-:W-:Y:S01]  /*1210*/  USHF.R.S32.HI UR5, URZ, 0x1f, UR4 ;  /* 0x0000001f3f057899 */ /* 0x000fe20008011404 */
[----:B------:R-:W0:Y:S01]  /*1220*/  LDC.64 R58, c[0x0][0x5c8] ;  /* 0x00017200ff3a7b82 */ /* 0x000e220000000a00 */
[----:B------:R-:W-:Y:S01]  /*1230*/  IMAD.SHL.U32 R22, R6, 0x40, RZ ;  /* 0x0000004006167824 */ /* 0x000fe200078e00ff */
[----:B------:R-:W-:Y:S01]  /*1240*/  LOP3.LUT R3, R3, 0x7, RZ, 0xc0, !PT ;  /* 0x0000000703037812 */ /* 0x000fe200078ec0ff */
[----:B------:R-:W-:Y:S01]  /*1250*/  ULEA.HI UR5, UR5, UR4, URZ, 0x6 ;  /* 0x0000000405057291 */ /* 0x000fe2000f8f303f */
[----:B------:R-:W-:Y:S01]  /*1260*/  LOP3.LUT R0, R0, 0x30, RZ, 0xc0, !PT ;  /* 0x0000003000007812 */ /* 0x000fe200078ec0ff */
[----:B------:R-:W-:Y:S01]  /*1270*/  IMAD.MOV.U32 R7, RZ, RZ, 0x1 ;  /* 0x00000001ff077424 */ /* 0x000fe200078e00ff */
[--C-:B------:R-:W-:Y:S01]  /*1280*/  LOP3.LUT R22, R22, 0x40, R3.reuse, 0xe2, !PT ;  /* 0x0000004016167812 */ /* 0x100fe200078ee203 */
[----:B------:R-:W-:Y:S01]  /*1290*/  USHF.R.S32.HI UR43, URZ, 0x6, UR5 ;  /* 0x000000063f2b7899 */ /* 0x000fe20008011405 */
[----:B------:R-:W1:Y:S01]  /*12a0*/  LDC R64, c[0x0][0x600] ;  /* 0x00018000ff407b82 */ /* 0x000e620000000800 */
[----:B------:R-:W-:Y:S01]  /*12b0*/  IADD3 R3, RZ, -R0, -R3 ;  /* 0x80000000ff037210 */ /* 0x000fe20007ffe803 */
[----:B------:R-:W-:Y:S01]  /*12c0*/  IMAD.U32 R4, RZ, RZ, UR6 ;  /* 0x00000006ff047e24 */ /* 0x000fe2000f8e00ff */
[C---:B------:R-:W-:Y:S01]  /*12d0*/  LOP3.LUT R61, R62.reuse, 0x3, RZ, 0xc0, !PT ;  /* 0x000000033e3d7812 */ /* 0x040fe200078ec0ff */
[----:B------:R-:W-:Y:S01]  /*12e0*/  UISETP.LT.AND UP0, UPT, UR43, 0x1, UPT ;  /* 0x000000012b00788c */ /* 0x000fe2000bf01270 */
[----:B------:R-:W-:Y:S01]  /*12f0*/  LOP3.LUT R63, R62, 0x80, RZ, 0xc0, !PT ;  /* 0x000000803e3f7812 */ /* 0x000fe200078ec0ff */
[----:B------:R-:W-:Y:S01]  /*1300*/  IMAD R3, R6, -0x40, R3 ;  /* 0xffffffc006037824 */ /* 0x000fe200078e0203 */
[----:B------:R-:W-:Y:S01]  /*1310*/  ULDC UR4, c[0x0][0x284] ;  /* 0x0000a10000047ab9 */ /* 0x000fe20000000800 */
[----:B--2---:R-:W-:Y:S01]  /*1320*/  SHF.L.U32 R5, R5, R60, RZ ;  /* 0x0000003c05057219 */ /* 0x004fe200000006ff */
[----:B------:R-:W-:Y:S01]  /*1330*/  USEL UR44, UR43, 0x1, UP0 ;  /* 0x000000012b2c7887 */ /* 0x000fe20008000000 */
[----:B------:R-:W-:Y:S01]  /*1340*/  IMAD R61, R61, -0x2, R4 ;  /* 0xfffffffe3d3d7824 */ /* 0x000fe200078e0204 */
[----:B------:R-:W-:Y:S01]  /*1350*/  LOP3.LUT R22, R22, R0, RZ, 0xfc, !PT ;  /* 0x0000000016167212 */ /* 0x000fe200078efcff */
[----:B------:R-:W-:Y:S01]  /*1360*/  IMAD.SHL.U32 R62, R62, 0x2, RZ ;  /* 0x000000023e3e7824 */ /* 0x000fe200078e00ff */
[----:B------:R-:W-:Y:S01]  /*1370*/  SHF.L.U32 R60, R7, R60, RZ ;  /* 0x0000003c073c7219 */ /* 0x000fe200000006ff */
[----:B------:R-:W-:Y:S01]  /*1380*/  VIADD R66, R3, UR4 ;  /* 0x0000000403427c36 */ /* 0x000fe20008000000 */
[----:B------:R-:W-:Y:S01]  /*1390*/  LOP3.LUT R69, R18, 0x1, RZ, 0xfc, !PT ;  /* 0x0000000112457812 */ /* 0x000fe200078efcff */
[----:B------:R-:W-:Y:S01]  /*13a0*/  IMAD.MOV.U32 R23, RZ, RZ, RZ ;  /* 0x000000ffff177224 */ /* 0x000fe200078e00ff */
[C---:B0-----:R-:W-:Y:S01]  /*13b0*/  SHF.L.U64.HI R59, R58.reuse, 0x3, R59 ;  /* 0x000000033a3b7819 */ /* 0x041fe2000001023b */
[----:B------:R-:W-:Y:S01]  /*13c0*/  IMAD.SHL.U32 R58, R58, 0x8, RZ ;  /* 0x000000083a3a7824 */ /* 0x000fe200078e00ff */
[----:B------:R-:W-:Y:S01]  /*13d0*/  SHF.R.U32.HI R63, RZ, 0x7, R63 ;  /* 0x00000007ff3f7819 */ /* 0x000fe2000001163f */
[----:B------:R-:W-:Y:S01]  /*13e0*/  UIADD3 UR44, UR43, -UR44, URZ ;  /* 0x8000002c2b2c7290 */ /* 0x000fe2000fffe03f */
[----:B------:R-:W-:Y:S01]  /*13f0*/  LOP3.LUT R65, RZ, R5, RZ, 0x33, !PT ;  /* 0x00000005ff417212 */ /* 0x000fe200078e33ff */
[----:B------:R-:W-:Y:S01]  /*1400*/  UMOV UR40, URZ ;  /* 0x0000003f00287c82 */ /* 0x000fe20008000000 */
[----:B------:R-:W-:Y:S01]  /*1410*/  UMOV UR42, URZ ;  /* 0x0000003f002a7c82 */ /* 0x000fe20008000000 */
[----:B-1----:R-:W-:-:S08]  /*1420*/  VIADD R64, R64, 0xffffffff ;  /* 0xffffffff40407836 */ /* 0x002fd00000000000 */
.L_x_98:
[----:B0-----:R-:W0:Y:S01]  /*1430*/  SHFL.IDX PT, R0, R63, RZ, 0x1f ;  /* 0x00001fff3f007589 */ /* 0x001e2200000e0000 */
[----:B-1----:R-:W1:Y:S01]  /*1440*/  S2UR UR7, SR_CgaCtaId ;  /* 0x00000000000779c3 */ /* 0x002e620000008800 */
[----:B------:R-:W-:Y:S01]  /*1450*/  UMOV UR6, 0x400 ;  /* 0x0000040000067882 */ /* 0x000fe20000000000 */
[----:B0-----:R-:W-:Y:S01]  /*1460*/  R2UR UR4, R0 ;  /* 0x00000000000472ca */ /* 0x001fe200000e0000 */
[----:B-1----:R-:W-:-:S12]  /*1470*/  ULEA UR6, UR7, UR6, 0x18 ;  /* 0x0000000607067291 */ /* 0x002fd8000f8ec03f */
[----:B------:R-:W-:-:S04]  /*1480*/  ULEA.HI UR5, UR4, UR4, URZ, 0x1 ;  /* 0x0000000404057291 */ /* 0x000fc8000f8f083f */
[----:B------:R-:W-:-:S04]  /*1490*/  ULOP3.LUT UR5, UR5, 0x7fffe, URZ, 0xc0, !UPT ;  /* 0x0007fffe05057892 */ /* 0x000fc8000f8ec03f */
[----:B------:R-:W-:-:S03]  /*14a0*/  UIADD3 UR5, UR4, -UR5, URZ ;  /* 0x8000000504057290 */ /* 0x000fc6000fffe03f */
[----:B------:R-:W-:Y:S01]  /*14b0*/  ULDC UR4, c[0x0][0x28c] ;  /* 0x0000a30000047ab9 */ /* 0x000fe20000000800 */
[----:B------:R-:W-:Y:S01]  /*14c0*/  ULEA UR5, UR5, UR6, 0xd ;  /* 0x0000000605057291 */ /* 0x000fe2000f8e683f */
[----:B------:R-:W-:-:S03]  /*14d0*/  ISETP.LT.AND P0, PT, RZ, UR4, PT ;  /* 0x00000004ff007c0c */ /* 0x000fc6000bf01270 */
[----:B------:R-:W-:-:S04]  /*14e0*/  UIADD3 UR5, UR5, 0x100, URZ ;  /* 0x0000010005057890 */ /* 0x000fc8000fffe03f */
[----:B------:R-:W-:-:S04]  /*14f0*/  USHF.R.U32.HI UR5, URZ, 0x4, UR5 ;  /* 0x000000043f057899 */ /* 0x000fc80008011605 */
[----:B------:R-:W-:-:S04]  /*1500*/  ULOP3.LUT UR5, UR5, 0x3fff, URZ, 0xc0, !UPT ;  /* 0x00003fff05057892 */ /* 0x000fc8000f8ec03f */
[----:B------:R-:W-:Y:S01]  /*1510*/  ULOP3.LUT UR45, UR5, 0x10000, URZ, 0xfc, !UPT ;  /* 0x00010000052d7892 */ /* 0x000fe2000f8efc3f */
[----:B---345:R-:W-:Y:S11]  /*1520*/  @P0 BRA `(.L_x_17) ;  /* 0x0000000000400947 */ /* 0x038ff60003800000 */
[----:B------:R-:W-:Y:S01]  /*1530*/  MOV R0, 0x0 ;  /* 0x0000000000007802 */ /* 0x000fe20000000f00 */
[----:B------:R-:W-:Y:S01]  /*1540*/  ULDC.64 UR4, c[0x4][0x68] ;  /* 0x01001a0000047ab9 */ /* 0x000fe20000000a00 */
[----:B------:R-:W-:Y:S01]  /*1550*/  ULDC.64 UR6, c[0x4][0x8] ;  /* 0x0100020000067ab9 */ /* 0x000fe20000000a00 */
[----:B------:R-:W-:Y:S01]  /*1560*/  IMAD.U32 R4, RZ, RZ, UR4 ;  /* 0x00000004ff047e24 */ /* 0x000fe2000f8e00ff */
[----:B------:R0:W1:Y:S01]  /*1570*/  LDC.64 R14, c[0x4][R0] ;  /* 0x01000000000e7b82 */ /* 0x0000620000000a00 */
[----:B------:R-:W-:Y:S01]  /*1580*/  IMAD.U32 R5, RZ, RZ, UR5 ;  /* 0x00000005ff057e24 */ /* 0x000fe2000f8e00ff */
[----:B------:R-:W-:Y:S01]  /*1590*/  ULDC.64 UR4, c[0x4][0x70] ;  /* 0x01001c0000047ab9 */ /* 0x000fe20000000a00 */
[----:B------:R-:W-:Y:S02]  /*15a0*/  IMAD.U32 R10, RZ, RZ, UR6 ;  /* 0x00000006ff0a7e24 */ /* 0x000fe4000f8e00ff */
[----:B------:R-:W-:Y:S02]  /*15b0*/  IMAD.U32 R6, RZ, RZ, UR4 ;  /* 0x00000004ff067e24 */ /* 0x000fe4000f8e00ff */
[----:B------:R-:W-:-:S02]  /*15c0*/  IMAD.U32 R7, RZ, RZ, UR5 ;  /* 0x00000005ff077e24 */ /* 0x000fc4000f8e00ff */
[----:B------:R-:W-:Y:S02]  /*15d0*/  IMAD.U32 R11, RZ, RZ, UR7 ;  /* 0x00000007ff0b7e24 */ /* 0x000fe4000f8e00ff */
[----:B------:R-:W-:Y:S02]  /*15e0*/  IMAD.MOV.U32 R8, RZ, RZ, 0x1e1 ;  /* 0x000001e1ff087424 */ /* 0x000fe400078e00ff */
[----:B------:R-:W-:Y:S02]  /*15f0*/  IMAD.MOV.U32 R12, RZ, RZ, 0x1 ;  /* 0x00000001ff0c7424 */ /* 0x000fe400078e00ff */
[----:B0-----:R-:W-:-:S07]  /*1600*/  IMAD.MOV.U32 R13, RZ, RZ, RZ ;  /* 0x000000ffff0d7224 */ /* 0x001fce00078e00ff */
[----:B------:R-:W-:-:S07]  /*1610*/  LEPC R20, `(.L_x_17) ;  /* 0x000000001014794e */ /* 0x000fce0000000000 */
[----:B-1---5:R-:W-:Y:S05]  /*1620*/  CALL.ABS.NOINC R14 ;  /* 0x000000000e007343 */ /* 0x022fea0003c00000 */
.L_x_17:
[----:B------:R-:W-:-:S13]  /*1630*/  ISETP.NE.AND P0, PT, R69, 0x3, PT ;  /* 0x000000034500780c */ /* 0x000fda0003f05270 */
[----:B------:R-:W-:Y:S05]  /*1640*/  @!P0 BRA `(.L_x_18) ;  /* 0x0000000000048947 */ /* 0x000fea0003800000 */
[----:B------:R-:W-:Y:S01]  /*1650*/  BPT.TRAP 0x1 ;  /* 0x000000040000795c */ /* 0x000fe20000300000 */
.L_x_18:
[----:B------:R-:W0:Y:S01]  /*1660*/  S2UR UR5, SR_CgaCtaId ;  /* 0x00000000000579c3 */ /* 0x000e220000008800 */
[----:B------:R-:W-:Y:S01]  /*1670*/  UMOV UR4, 0x400 ;  /* 0x0000040000047882 */ /* 0x000fe20000000000 */
[----:B------:R-:W-:Y:S02]  /*1680*/  IMAD.U32 R0, RZ, RZ, UR40 ;  /* 0x00000028ff007e24 */ /* 0x000fe4000f8e00ff */
[----:B------:R-:W-:-:S03]  /*1690*/  IMAD.U32 R3, RZ, RZ, UR42 ;  /* 0x0000002aff037e24 */ /* 0x000fc6000f8e00ff */
[----:B------:R-:W-:Y:S01]  /*16a0*/  SHF.L.U32 R0, R0, 0x1f, RZ ;  /* 0x0000001f00007819 */ /* 0x000fe200000006ff */
[----:B0-----:R-:W-:-:S06]  /*16b0*/  ULEA UR4, UR5, UR4, 0x18 ;  /* 0x0000000405047291 */ /* 0x001fcc000f8ec03f */
[----:B------:R-:W-:-:S04]  /*16c0*/  IMAD.U32 R6, RZ, RZ, UR4 ;  /* 0x00000004ff067e24 */ /* 0x000fc8000f8e00ff */
[----:B------:R-:W-:-:S04]  /*16d0*/  IMAD R3, R3, 0x8, R6 ;  /* 0x0000000803037824 */ /* 0x000fc800078e0206 */
[----:B------:R0:W1:Y:S01]  /*16e0*/  SYNCS.PHASECHK.TRANS64.TRYWAIT P1, [R3+URZ], R0 ;  /* 0x00000000030075a7 */ /* 0x000062000802017f */
[----:B------:R-:W-:Y:S05]  /*16f0*/  @!P0 BRA `(.L_x_19) ;  /* 0x0000000000048947 */ /* 0x000fea0003800000 */
[----:B------:R-:W-:Y:S01]  /*1700*/  BPT.TRAP 0x1 ;  /* 0x000000040000795c */ /* 0x000fe20000300000 */
.L_x_19:
[----:B------:R-:W-:-:S05]  /*1710*/  IMAD.U32 R4, RZ, RZ, UR44 ;  /* 0x0000002cff047e24 */ /* 0x000fca000f8e00ff */
[----:B------:R-:W-:Y:S01]  /*1720*/  ISETP.GE.AND P2, PT, R4, 0x1, PT ;  /* 0x000000010400780c */ /* 0x000fe20003f46270 */
[----:B-1----:R-:W-:-:S12]  /*1730*/  @P1 BRA `(.L_x_20) ;  /* 0x0000000000081947 */ /* 0x002fd80003800000 */
[----:B------:R-:W1:Y:S02]  /*1740*/  SYNCS.PHASECHK.TRANS64.TRYWAIT P1, [R3+URZ], R0 ;  /* 0x00000000030075a7 */ /* 0x000e64000802017f */
[----:B-1----:R-:W-:Y:S05]  /*1750*/  @!P1 BRA `(.L_x_21) ;  /* 0x0000004c00089947 */ /* 0x002fea0003800000 */
.L_x_20:
[----:B------:R-:W-:Y:S05]  /*1760*/  WARPSYNC.ALL ;  /* 0x0000000000007948 */ /* 0x000fea0003800000 */
[----:B------:R-:W-:Y:S01]  /*1770*/  R2UR UR4, R6 ;  /* 0x00000000060472ca */ /* 0x000fe200000e0000 */
[----:B------:R-:W-:Y:S01]  /*1780*/  ULEA UR5, UR42, UR45, 0xb ;  /* 0x0000002d2a057291 */ /* 0x000fe2000f8e583f */
[----:B------:R-:W-:Y:S01]  /*1790*/  WARPGROUP.ARRIVE ;  /* 0x00000000000079c5 */ /* 0x000fe20000000000 */
[----:B------:R-:W-:Y:S01]  /*17a0*/  UMOV UR9, 0x40000040 ;  /* 0x4000004000097882 */ /* 0x000fe20000000000 */
[----:B------:R-:W-:-:S04]  /*17b0*/  UMOV UR11, 0x40000040 ;  /* 0x40000040000b7882 */ /* 0x000fc80000000000 */
[----:B------:R-:W-:-:S05]  /*17c0*/  UMOV UR8, UR5 ;  /* 0x0000000500087c82 */ /* 0x000fca0008000000 */
[----:B------:R-:W-:-:S04]  /*17d0*/  UIADD3 UR4, UR4, 0x28100, URZ ;  /* 0x0002810004047890 */ /* 0x000fc8000fffe03f */
[----:B------:R-:W-:-:S04]  /*17e0*/  USHF.R.U32.HI UR4, URZ, 0x4, UR4 ;  /* 0x000000043f047899 */ /* 0x000fc80008011604 */
[----:B------:R-:W-:-:S04]  /*17f0*/  ULOP3.LUT UR4, UR4, 0x3fff, URZ, 0xc0, !UPT ;  /* 0x00003fff04047892 */ /* 0x000fc8000f8ec03f */
[----:B------:R-:W-:-:S04]  /*1800*/  ULOP3.LUT UR4, UR4, 0x10000, URZ, 0xfc, !UPT ;  /* 0x0001000004047892 */ /* 0x000fc8000f8efc3f */
[----:B------:R-:W-:-:S07]  /*1810*/  ULEA UR6, UR42, UR4, 0xa ;  /* 0x000000042a067291 */ /* 0x000fce000f8e503f */
[----:B------:R-:W-:Y:S02]  /*1820*/  UMOV UR10, UR6 ;  /* 0x00000006000a7c82 */ /* 0x000fe40008000000 */
[----:B------:R-:W-:Y:S01]  /*1830*/  HGMMA.64x64x8.F32.TF32 R24, gdesc[UR8], RZ, !UPT, gsb0 ;  /* 0x04e00000081879f0 */ /* 0x000fe2000c0028ff */
[----:B------:R-:W-:Y:S02]  /*1840*/  UIADD3 UR8, UR5, 0x2, URZ ;  /* 0x0000000205087890 */ /* 0x000fe4000fffe03f */
[----:B------:R-:W-:Y:S01]  /*1850*/  UIADD3 UR10, UR6, 0x2, URZ ;  /* 0x00000002060a7890 */ /* 0x000fe2000fffe03f */
[----:B------:R-:W-:Y:S01]  /*1860*/  UMOV UR9, 0x40000040 ;  /* 0x4000004000097882 */ /* 0x000fe20000000000 */
[----:B------:R-:W-:Y:S01]  /*1870*/  UMOV UR11, 0x40000040 ;  /* 0x40000040000b7882 */ /* 0x000fe20000000000 */
[----:B------:R-:W-:Y:S02]  /*1880*/  WARPGROUP.DEPBAR.LE gsb0, 0x0 ;  /* 0x00008000000079c5 */ /* 0x000fe40000010000 */
[----:B------:R-:W-:-:S06]  /*1890*/  WARPGROUP.ARRIVE ;  /* 0x00000000000079c5 */ /* 0x000fcc0000000000 */
[----:B------:R-:W-:Y:S01]  /*18a0*/  HGMMA.64x64x8.F32.TF32 R24, gdesc[UR8], R24, gsb0 ;  /* 0x04e00000081879f0 */ /* 0x000fe20008002818 */
        /* <DEDUP_REMOVED lines=41> */
[----:B------:R-:W-:Y:S03]  /*1b40*/  HGMMA.64x64x8.F32.TF32 R24, gdesc[UR8], R24, gsb0 ;  /* 0x04e00000081879f0 */ /* 0x000fe60008002818 */
[----:B------:R-:W-:Y:S02]  /*1b50*/  WARPGROUP.DEPBAR.LE gsb0, 0x0 ;  /* 0x00008000000079c5 */ /* 0x000fe40000010000 */
[----:B------:R-:W-:Y:S05]  /*1b60*/  @!P2 BRA `(.L_x_22) ;  /* 0x000000040098a947 */ /* 0x000fea0003800000 */
[----:B------:R-:W-:Y:S01]  /*1b70*/  UIADD3 UR5, UR42, 0x1, URZ ;  /* 0x000000012a057890 */ /* 0x000fe2000fffe03f */
[----:B01----:R-:W-:Y:S02]  /*1b80*/  IMAD.U32 R0, RZ, RZ, UR44 ;  /* 0x0000002cff007e24 */ /* 0x003fe4000f8e00ff */
[----:B------:R-:W-:Y:S01]  /*1b90*/  IMAD.U32 R3, RZ, RZ, UR42 ;  /* 0x0000002aff037e24 */ /* 0x000fe2000f8e00ff */
[----:B------:R-:W-:-:S04]  /*1ba0*/  UISETP.NE.AND UP0, UPT, UR5, 0x5, UPT ;  /* 0x000000050500788c */ /* 0x000fc8000bf05270 */
[----:B------:R-:W-:Y:S02]  /*1bb0*/  USEL UR6, URZ, 0x1, UP0 ;  /* 0x000000013f067887 */ /* 0x000fe40008000000 */
[----:B------:R-:W-:Y:S02]  /*1bc0*/  USEL UR5, UR5, URZ, UP0 ;  /* 0x0000003f05057287 */ /* 0x000fe40008000000 */
[----:B------:R-:W-:-:S06]  /*1bd0*/  ULOP3.LUT UR6, UR40, UR6, URZ, 0x3c, !UPT ;  /* 0x0000000628067292 */ /* 0x000fcc000f8e3c3f */
[----:B------:R-:W-:-:S07]  /*1be0*/  IMAD.U32 R7, RZ, RZ, UR6 ;  /* 0x00000006ff077e24 */ /* 0x000fce000f8e00ff */
.L_x_29:
[----:B------:R-:W-:Y:S05]  /*1bf0*/  @!P0 BRA `(.L_x_23) ;  /* 0x0000000000048947 */ /* 0x000fea0003800000 */
[----:B------:R-:W-:Y:S01]  /*1c00*/  BPT.TRAP 0x1 ;  /* 0x000000040000795c */ /* 0x000fe20000300000 */
.L_x_23:
[----:B------:R-:W0:Y:S01]  /*1c10*/  S2UR UR7, SR_CgaCtaId ;  /* 0x00000000000779c3 */ /* 0x000e220000008800 */
[----:B------:R-:W-:Y:S01]  /*1c20*/  UMOV UR6, 0x400 ;  /* 0x0000040000067882 */ /* 0x000fe20000000000 */
[----:B------:R-:W-:Y:S01]  /*1c30*/  IMAD.U32 R5, RZ, RZ, UR5 ;  /* 0x00000005ff057e24 */ /* 0x000fe2000f8e00ff */
[----:B------:R-:W-:Y:S01]  /*1c40*/  SHF.L.U32 R4, R7, 0x1f, RZ ;  /* 0x0000001f07047819 */ /* 0x000fe200000006ff */
[----:B0-----:R-:W-:-:S06]  /*1c50*/  ULEA UR6, UR7, UR6, 0x18 ;  /* 0x0000000607067291 */ /* 0x001fcc000f8ec03f */
[----:B------:R-:W-:-:S04]  /*1c60*/  IMAD.U32 R6, RZ, RZ, UR6 ;  /* 0x00000006ff067e24 */ /* 0x000fc8000f8e00ff */
[----:B------:R-:W-:-:S04]  /*1c70*/  IMAD R5, R5, 0x8, R6 ;  /* 0x0000000805057824 */ /* 0x000fc800078e0206 */
[----:B------:R0:W1:Y:S01]  /*1c80*/  SYNCS.PHASECHK.TRANS64.TRYWAIT P1, [R5+URZ], R4 ;  /* 0x00000004050075a7 */ /* 0x000062000802017f */
[----:B------:R-:W-:Y:S05]  /*1c90*/  @!P0 BRA `(.L_x_24) ;  /* 0x0000000000048947 */ /* 0x000fea0003800000 */
[----:B------:R-:W-:Y:S01]  /*1ca0*/  BPT.TRAP 0x1 ;  /* 0x000000040000795c */ /* 0x000fe20000300000 */
.L_x_24:
[----:B-1----:R-:W-:Y:S05]  /*1cb0*/  @P1 BRA `(.L_x_25) ;  /* 0x0000000000081947 */ /* 0x002fea0003800000 */
[----:B------:R-:W1:Y:S02]  /*1cc0*/  SYNCS.PHASECHK.TRANS64.TRYWAIT P1, [R5+URZ], R4 ;  /* 0x00000004050075a7 */ /* 0x000e64000802017f */
[----:B-1----:R-:W-:Y:S05]  /*1cd0*/  @!P1 BRA `(.L_x_26) ;  /* 0x0000004400bc9947 */ /* 0x002fea0003800000 */
.L_x_25:
[----:B------:R-:W-:Y:S01]  /*1ce0*/  ULEA UR6, UR5, UR45, 0xb ;  /* 0x0000002d05067291 */ /* 0x000fe2000f8e583f */
[----:B------:R-:W-:Y:S01]  /*1cf0*/  WARPGROUP.ARRIVE ;  /* 0x00000000000079c5 */ /* 0x000fe20000000000 */
[----:B------:R-:W-:Y:S01]  /*1d00*/  ULEA UR7, UR5, UR4, 0xa ;  /* 0x0000000405077291 */ /* 0x000fe2000f8e503f */
[----:B------:R-:W-:Y:S01]  /*1d10*/  UMOV UR9, 0x40000040 ;  /* 0x4000004000097882 */ /* 0x000fe20000000000 */
[----:B------:R-:W-:-:S03]  /*1d20*/  UMOV UR11, 0x40000040 ;  /* 0x40000040000b7882 */ /* 0x000fc60000000000 */
[----:B------:R-:W-:Y:S02]  /*1d30*/  UMOV UR8, UR6 ;  /* 0x0000000600087c82 */ /* 0x000fe40008000000 */
[----:B------:R-:W-:Y:S02]  /*1d40*/  UMOV UR10, UR7 ;  /* 0x00000007000a7c82 */ /* 0x000fe40008000000 */
[----:B------:R-:W-:Y:S01]  /*1d50*/  HGMMA.64x64x8.F32.TF32 R24, gdesc[UR8], R24, gsb0 ;  /* 0x04e00000081879f0 */ /* 0x000fe20008002818 */
[----:B------:R-:W-:Y:S02]  /*1d60*/  UIADD3 UR8, UR6, 0x2, URZ ;  /* 0x0000000206087890 */ /* 0x000fe4000fffe03f */
[----:B------:R-:W-:Y:S01]  /*1d70*/  UIADD3 UR10, UR7, 0x2, URZ ;  /* 0x00000002070a7890 */ /* 0x000fe2000fffe03f */
[----:B------:R-:W-:Y:S01]  /*1d80*/  UMOV UR9, 0x40000040 ;  /* 0x4000004000097882 */ /* 0x000fe20000000000 */
[----:B------:R-:W-:Y:S01]  /*1d90*/  UMOV UR11, 0x40000040 ;  /* 0x40000040000b7882 */ /* 0x000fe20000000000 */
[----:B------:R-:W-:-:S02]  /*1da0*/  WARPGROUP.DEPBAR.LE gsb0, 0x0 ;  /* 0x00008000000079c5 */ /* 0x000fc40000010000 */
        /* <DEDUP_REMOVED lines=46> */
[----:B------:R-:W-:Y:S01]  /*2090*/  BPT.TRAP 0x1 ;  /* 0x000000040000795c */ /* 0x000fe20000300000 */
.L_x_27:
[----:B------:R-:W-:-:S13]  /*20a0*/  ISETP.NE.AND P1, PT, R68, RZ, PT ;  /* 0x000000ff4400720c */ /* 0x000fda0003f25270 */
[----:B01----:R-:W-:-:S04]  /*20b0*/  @P1 IMAD R4, R3, 0x8, R6 ;  /* 0x0000000803041824 */ /* 0x003fc800078e0206 */
[----:B------:R-:W-:-:S05]  /*20c0*/  @P1 VIADD R4, R4, 0x28 ;  /* 0x0000002804041836 */ /* 0x000fca0000000000 */
[----:B------:R-:W-:-:S04]  /*20d0*/  @P1 PRMT R4, R19, 0x654, R4 ;  /* 0x0000065413041816 */ /* 0x000fc80000000004 */
[----:B------:R0:W-:Y:S01]  /*20e0*/  @P1 SYNCS.ARRIVE.TRANS64.RED.A1T0 RZ, [R4+URZ], RZ ;  /* 0x000000ff04ff19a7 */ /* 0x0001e2000810043f */
[----:B------:R-:W-:-:S13]  /*20f0*/  ISETP.GT.U32.AND P1, PT, R18, 0x1, PT ;  /* 0x000000011200780c */ /* 0x000fda0003f24070 */
[----:B0-----:R-:W-:Y:S05]  /*2100*/  @P1 BRA `(.L_x_28) ;  /* 0x0000000000041947 */ /* 0x001fea0003800000 */
[----:B------:R-:W-:Y:S01]  /*2110*/  BPT.TRAP 0x1 ;  /* 0x000000040000795c */ /* 0x000fe20000300000 */
.L_x_28:
[----:B------:R-:W-:Y:S01]  /*2120*/  UIADD3 UR5, UR5, 0x1, URZ ;  /* 0x0000000105057890 */ /* 0x000fe2000fffe03f */
[C---:B------:R-:W-:Y:S01]  /*2130*/  ISETP.GT.AND P2, PT, R0.reuse, 0x1, PT ;  /* 0x000000010000780c */ /* 0x040fe20003f44270 */
[----:B------:R-:W-:Y:S02]  /*2140*/  VIADD R3, R3, 0x1 ;  /* 0x0000000103037836 */ /* 0x000fe40000000000 */
[----:B------:R-:W-:Y:S01]  /*2150*/  UISETP.NE.AND UP0, UPT, UR5, 0x5, UPT ;  /* 0x000000050500788c */ /* 0x000fe2000bf05270 */
[----:B------:R-:W-:Y:S02]  /*2160*/  VIADD R0, R0, 0xffffffff ;  /* 0xffffffff00007836 */ /* 0x000fe40000000000 */
[C---:B------:R-:W-:Y:S01]  /*2170*/  ISETP.NE.AND P1, PT, R3.reuse, 0x5, PT ;  /* 0x000000050300780c */ /* 0x040fe20003f25270 */
[----:B------:R-:W-:Y:S02]  /*2180*/  USEL UR6, URZ, 0x1, UP0 ;  /* 0x000000013f067887 */ /* 0x000fe40008000000 */
[----:B------:R-:W-:Y:S01]  /*2190*/  USEL UR5, UR5, URZ, UP0 ;  /* 0x0000003f05057287 */ /* 0x000fe20008000000 */
[----:B------:R-:W-:-:S03]  /*21a0*/  SEL R3, R3, RZ, P1 ;  /* 0x000000ff03037207 */ /* 0x000fc60000800000 */
[----:B------:R-:W-:Y:S01]  /*21b0*/  LOP3.LUT R7, R7, UR6, RZ, 0x3c, !PT ;  /* 0x0000000607077c12 */ /* 0x000fe2000f8e3cff */
[----:B------:R-:W-:Y:S07]  /*21c0*/  @P2 BRA `(.L_x_29) ;  /* 0xfffffff800882947 */ /* 0x000fee000383ffff */
.L_x_22:
[----:B01----:R-:W0:Y:S02]  /*21d0*/  LDC R0, c[0x0][0x28c] ;  /* 0x0000a300ff007b82 */ /* 0x003e240000000800 */
[----:B0-----:R-:W-:-:S13]  /*21e0*/  ISETP.GE.AND P1, PT, R0, 0x1, PT ;  /* 0x000000010000780c */ /* 0x001fda0003f26270 */
[----:B------:R-:W-:Y:S05]  /*21f0*/  @!P1 BRA `(.L_x_30) ;  /* 0x0000000000449947 */ /* 0x000fea0003800000 */
[----:B------:R-:W-:Y:S05]  /*2200*/  @!P0 BRA `(.L_x_31) ;  /* 0x0000000000048947 */ /* 0x000fea0003800000 */
[----:B------:R-:W-:Y:S01]  /*2210*/  BPT.TRAP 0x1 ;  /* 0x000000040000795c */ /* 0x000fe20000300000 */
.L_x_31:
[----:B------:R-:W-:-:S13]  /*2220*/  ISETP.NE.AND P0, PT, R68, RZ, PT ;  /* 0x000000ff4400720c */ /* 0x000fda0003f05270 */
[----:B------:R-:W-:-:S05]  /*2230*/  VOTEU.ANY UP0, P0 ;  /* 0x00000000003f7886 */ /* 0x000fca0000000100 */
[----:B------:R-:W-:-:S06]  /*2240*/  @UP0 UIADD3 UR4, UR44, UR42, URZ ;  /* 0x0000002a2c040290 */ /* 0x000fcc000fffe03f */
[----:B------:R-:W-:Y:S02]  /*2250*/  IMAD.U32 R4, RZ, RZ, UR4 ;  /* 0x00000004ff047e24 */ /* 0x000fe4000f8e00ff */
[----:B------:R-:W-:Y:S02]  /*2260*/  IMAD.U32 R3, RZ, RZ, UR4 ;  /* 0x00000004ff037e24 */ /* 0x000fe4000f8e00ff */
[----:B------:R-:W-:-:S05]  /*2270*/  @P0 IMAD.WIDE.U32 R4, R4, -0x33333333, RZ ;  /* 0xcccccccd04040825 */ /* 0x000fca00078e00ff */
[----:B------:R-:W-:-:S05]  /*2280*/  @P0 SHF.R.U32.HI R0, RZ, 0x2, R5 ;  /* 0x00000002ff000819 */ /* 0x000fca0000011605 */
[----:B------:R-:W-:-:S04]  /*2290*/  @P0 IMAD R0, R0, -0x5, R3 ;  /* 0xfffffffb00000824 */ /* 0x000fc800078e0203 */
[----:B------:R-:W-:-:S04]  /*22a0*/  @P0 IMAD R0, R0, 0x8, R6 ;  /* 0x0000000800000824 */ /* 0x000fc800078e0206 */
[----:B------:R-:W-:-:S05]  /*22b0*/  @P0 VIADD R0, R0, 0x28 ;  /* 0x0000002800000836 */ /* 0x000fca0000000000 */
[----:B------:R-:W-:-:S04]  /*22c0*/  @P0 PRMT R0, R19, 0x654, R0 ;  /* 0x0000065413000816 */ /* 0x000fc80000000000 */
[----:B------:R0:W-:Y:S01]  /*22d0*/  @P0 SYNCS.ARRIVE.TRANS64.RED.A1T0 RZ, [R0+URZ], RZ ;  /* 0x000000ff00ff09a7 */ /* 0x0001e2000810043f */
[----:B------:R-:W-:-:S13]  /*22e0*/  ISETP.GT.U32.AND P0, PT, R18, 0x1, PT ;  /* 0x000000011200780c */ /* 0x000fda0003f04070 */
[----:B0-----:R-:W-:Y:S05]  /*22f0*/  @P0 BRA `(.L_x_30) ;  /* 0x0000000000040947 */ /* 0x001fea0003800000 */
[----:B------:R-:W-:Y:S01]  /*2300*/  BPT.TRAP 0x1 ;  /* 0x000000040000795c */ /* 0x000fe20000300000 */
.L_x_30:
[----:B------:R-:W-:Y:S01]  /*2310*/  IMAD.SHL.U32 R3, R70, 0x40, RZ ;  /* 0x0000004046037824 */ /* 0x000fe200078e00ff */
[----:B------:R-:W-:Y:S01]  /*2320*/  UIADD3 UR42, UR43, UR42, URZ ;  /* 0x0000002a2b2a7290 */ /* 0x000fe2000fffe03f */
[----:B------:R-:W-:Y:S01]  /*2330*/  SHF.R.S32.HI R13, RZ, 0x1f, R67 ;  /* 0x0000001fff0d7819 */ /* 0x000fe20000011443 */
[----:B------:R-:W-:Y:S01]  /*2340*/  UISETP.GE.U32.AND UP1, UPT, UR43, 0x5, UPT ;  /* 0x000000052b00788c */ /* 0x000fe2000bf26070 */
[----:B------:R-:W-:Y:S01]  /*2350*/  IMAD.SHL.U32 R7, R71, 0x80, RZ ;  /* 0x0000008047077824 */ /* 0x000fe200078e00ff */
[----:B------:R-:W-:Y:S01]  /*2360*/  ULDC UR7, c[0x0][0x288] ;  /* 0x0000a20000077ab9 */ /* 0x000fe20000000800 */
[C---:B------:R-:W-:Y:S01]  /*2370*/  LOP3.LUT R10, R3.reuse, 0x6, R62, 0xf8, !PT ;  /* 0x00000006030a7812 */ /* 0x040fe200078ef83e */
[----:B------:R-:W-:Y:S01]  /*2380*/  UISETP.GT.U32.AND UP0, UPT, UR42, 0x4, UPT ;  /* 0x000000042a00788c */ /* 0x000fe2000bf04070 */
[----:B------:R-:W-:Y:S01]  /*2390*/  ISETP.GE.AND P0, PT, R3, UR7, PT ;  /* 0x0000000703007c0c */ /* 0x000fe2000bf06270 */
[----:B------:R-:W-:Y:S01]  /*23a0*/  ULDC.64 UR4, c[0x0][0x5d0] ;  /* 0x0001740000047ab9 */ /* 0x000fe20000000a00 */
[--C-:B------:R-:W-:Y:S01]  /*23b0*/  SHF.R.S32.HI R11, RZ, 0x1f, R10.reuse ;  /* 0x0000001fff0b7819 */ /* 0x100fe2000001140a */
[----:B------:R-:W-:Y:S01]  /*23c0*/  ULDC UR10, c[0x0][0x284] ;  /* 0x0000a100000a7ab9 */ /* 0x000fe20000000800 */
[----:B------:R-:W-:Y:S01]  /*23d0*/  IMAD R0, R13, UR4, RZ ;  /* 0x000000040d007c24 */ /* 0x000fe2000f8e02ff */
[----:B------:R-:W-:Y:S01]  /*23e0*/  UISETP.LT.U32.AND UP0, UPT, UR43, 0x5, UP0 ;  /* 0x000000052b00788c */ /* 0x000fe20008701070 */
[----:B------:R-:W-:Y:S01]  /*23f0*/  ISETP.GE.OR P0, PT, R7, UR10, P0 ;  /* 0x0000000a07007c0c */ /* 0x000fe20008706670 */
[----:B------:R-:W-:Y:S01]  /*2400*/  IMAD.WIDE.U32 R4, R67, UR4, R10 ;  /* 0x0000000443047c25 */ /* 0x000fe2000f8e000a */
[----:B------:R-:W-:Y:S01]  /*2410*/  ULDC.64 UR8, c[0x0][0x5c8] ;  /* 0x0001720000087ab9 */ /* 0x000fe20000000a00 */
[----:B------:R-:W-:-:S02]  /*2420*/  USEL UR6, URZ, 0x1, !UP0 ;  /* 0x000000013f067887 */ /* 0x000fc4000c000000 */
[----:B------:R-:W-:Y:S01]  /*2430*/  IMAD R9, R67, UR5, R0 ;  /* 0x0000000543097c24 */ /* 0x000fe2000f8e0200 */
[----:B------:R-:W-:Y:S01]  /*2440*/  @UP1 UIMAD.WIDE.U32 UR4, UR42, -0x33333333, URZ ;  /* 0xcccccccd2a0418a5 */ /* 0x000fe2000f8e003f */
[----:B------:R-:W-:Y:S01]  /*2450*/  IMAD.WIDE R70, R71, 0x80, R22 ;  /* 0x0000008047467825 */ /* 0x000fe200078e0216 */
[----:B------:R-:W-:Y:S02]  /*2460*/  ULOP3.LUT UR40, UR40, UR6, URZ, 0x3c, !UPT ;  /* 0x0000000628287292 */ /* 0x000fe4000f8e3c3f */
[----:B------:R-:W-:Y:S01]  /*2470*/  @UP1 USHF.R.U32.HI UR4, URZ, 0x2, UR5 ;  /* 0x000000023f041899 */ /* 0x000fe20008011605 */
[----:B------:R-:W-:Y:S02]  /*2480*/  IMAD.IADD R5, R5, 0x1, R9 ;  /* 0x0000000105057824 */ /* 0x000fe400078e0209 */
[----:B------:R-:W-:Y:S01]  /*2490*/  IMAD R9, R71, UR8, RZ ;  /* 0x0000000847097c24 */ /* 0x000fe2000f8e02ff */
[----:B------:R-:W-:Y:S01]  /*24a0*/  @UP1 ULOP3.LUT UR40, UR40, 0x1, UR4, 0x78, !UPT ;  /* 0x0000000128281892 */ /* 0x000fe2000f8e7804 */
[----:B------:R-:W-:-:S04]  /*24b0*/  IMAD.WIDE.U32 R72, R70, UR8, R4 ;  /* 0x0000000846487c25 */ /* 0x000fc8000f8e0004 */
[----:B------:R-:W-:Y:S02]  /*24c0*/  IMAD R9, R70, UR9, R9 ;  /* 0x0000000946097c24 */ /* 0x000fe4000f8e0209 */
[----:B------:R-:W-:Y:S01]  /*24d0*/  IMAD.MOV.U32 R0, RZ, RZ, -0x1 ;  /* 0xffffffffff007424 */ /* 0x000fe200078e00ff */
[----:B------:R-:W-:Y:S06]  /*24e0*/  @P0 BRA `(.L_x_32) ;  /* 0x0000002000780947 */ /* 0x000fec0003800000 */
[----:B-----5:R-:W-:Y:S01]  /*24f0*/  FSETP.NEU.AND P0, PT, R57, RZ, PT ;  /* 0x000000ff3900720b */ /* 0x020fe20003f0d000 */
[----:B------:R-:W-:Y:S01]  /*2500*/  IMAD.IADD R4, R61, 0x1, -R3 ;  /* 0x000000013d047824 */ /* 0x000fe200078e0a03 */
[----:B------:R-:W-:Y:S01]  /*2510*/  BSSY B0, `(.L_x_32) ;  /* 0x000021b000007945 */ /* 0x000fe20003800000 */
[----:B------:R-:W-:Y:S02]  /*2520*/  IMAD.IADD R3, R66, 0x1, -R7 ;  /* 0x0000000142037824 */ /* 0x000fe400078e0a07 */
[----:B------:R-:W-:Y:S01]  /*2530*/  IMAD.IADD R83, R73, 0x1, R9 ;  /* 0x0000000149537824 */ /* 0x000fe200078e0209 */
[----:B------:R-:W-:-:S04]  /*2540*/  ISETP.GT.AND P3, PT, R4, RZ, PT ;  /* 0x000000ff0400720c */ /* 0x000fc80003f64270 */
[----:B------:R-:W-:-:S03]  /*2550*/  ISETP.GT.AND P2, PT, R3, RZ, P3 ;  /* 0x000000ff0300720c */ /* 0x000fc60001f44270 */
[----:B------:R-:W-:Y:S10]  /*2560*/  @!P0 BRA `(.L_x_33) ;  /* 0x0000001400dc8947 */ /* 0x000ff40003800000 */
[----:B------:R-:W0:Y:S01]  /*2570*/  LDC.64 R76, c[0x0][0x5b8] ;  /* 0x00016e00ff4c7b82 */ /* 0x000e220000000a00 */
[----:B------:R-:W-:-:S07]  /*2580*/  ULDC.64 UR4, c[0x0][0x5c0] ;  /* 0x0001700000047ab9 */ /* 0x000fce0000000a00 */
[----:B------:R-:W1:Y:S08]  /*2590*/  LDC.64 R78, c[0x0][0x5b0] ;  /* 0x00016c00ff4e7b82 */ /* 0x000e700000000a00 */
[----:B------:R-:W2:Y:S01]  /*25a0*/  LDC.64 R80, c[0x0][0x5a8] ;  /* 0x00016a00ff507b82 */ /* 0x000ea20000000a00 */
[-C--:B0-----:R-:W-:Y:S02]  /*25b0*/  IMAD R6, R13, R76.reuse, RZ ;  /* 0x0000004c0d067224 */ /* 0x081fe400078e02ff */
[----:B------:R-:W-:-:S04]  /*25c0*/  IMAD.WIDE.U32 R74, R67, R76, R10 ;  /* 0x0000004c434a7225 */ /* 0x000fc800078e000a */
[----:B------:R-:W-:Y:S02]  /*25d0*/  IMAD R73, R67, R77, R6 ;  /* 0x0000004d43497224 */ /* 0x000fe400078e0206 */
[-C--:B-1----:R-:W-:Y:S02]  /*25e0*/  IMAD R5, R71, R78.reuse, RZ ;  /* 0x0000004e47057224 */ /* 0x082fe400078e02ff */
[----:B------:R-:W-:Y:S02]  /*25f0*/  IMAD.IADD R13, R75, 0x1, R73 ;  /* 0x000000014b0d7824 */ /* 0x000fe400078e0249 */
[----:B------:R-:W-:Y:S02]  /*2600*/  IMAD.MOV.U32 R12, RZ, RZ, R74 ;  /* 0x000000ffff0c7224 */ /* 0x000fe400078e004a */
[C---:B------:R-:W-:Y:S02]  /*2610*/  IMAD R71, R70.reuse, R79, R5 ;  /* 0x0000004f46477224 */ /* 0x040fe400078e0205 */
[----:B------:R-:W-:-:S04]  /*2620*/  IMAD.WIDE.U32 R6, R70, R78, R12 ;  /* 0x0000004e46067225 */ /* 0x000fc800078e000c */
[----:B------:R-:W-:Y:S01]  /*2630*/  IMAD.IADD R5, R7, 0x1, R71 ;  /* 0x0000000107057824 */ /* 0x000fe200078e0247 */
[----:B--2---:R-:W-:-:S04]  /*2640*/  LEA R14, P0, R6, R80, 0x2 ;  /* 0x00000050060e7211 */ /* 0x004fc800078010ff */
[----:B------:R-:W-:-:S05]  /*2650*/  LEA.HI.X R15, R6, R81, R5, 0x2, P0 ;  /* 0x00000051060f7211 */ /* 0x000fca00000f1405 */
[----:B------:R0:W2:Y:S01]  /*2660*/  @P2 LDG.E.LTC128B R5, desc[UR36][R14.64] ;  /* 0x000000240e052981 */ /* 0x0000a2000c1e1920 */
[----:B------:R-:W-:Y:S01]  /*2670*/  ISETP.GT.AND P0, PT, R4, 0x1, PT ;  /* 0x000000010400780c */ /* 0x000fe20003f04270 */
[----:B------:R-:W-:Y:S01]  /*2680*/  IMAD.WIDE.U32 R6, R70, R78, R10 ;  /* 0x0000004e46067225 */ /* 0x000fe200078e000a */
[----:B------:R-:W-:Y:S03]  /*2690*/  BSSY B1, `(.L_x_34) ;  /* 0x0000013000017945 */ /* 0x000fe60003800000 */
[----:B------:R-:W-:Y:S02]  /*26a0*/  IMAD.IADD R7, R71, 0x1, R7 ;  /* 0x0000000147077824 */ /* 0x000fe400078e0207 */
[----:B------:R-:W-:Y:S01]  /*26b0*/  IMAD.WIDE.U32 R20, R67, R76, R6 ;  /* 0x0000004c43147225 */ /* 0x000fe200078e0006 */
[----:B0-----:R-:W-:-:S03]  /*26c0*/  SHF.L.U64.HI R15, R78, 0x3, R79 ;  /* 0x000000034e0f7819 */ /* 0x001fc6000001024f */
[----:B------:R-:W-:Y:S01]  /*26d0*/  IMAD.IADD R7, R73, 0x1, R21 ;  /* 0x0000000149077824 */ /* 0x000fe200078e0215 */
[----:B------:R-:W-:Y:S01]  /*26e0*/  LEA R6, P4, R20, R80, 0x2 ;  /* 0x0000005014067211 */ /* 0x000fe200078810ff */
[----:B------:R-:W-:-:S03]  /*26f0*/  IMAD.SHL.U32 R14, R78, 0x8, RZ ;  /* 0x000000084e0e7824 */ /* 0x000fc600078e00ff */
[----:B------:R-:W-:Y:S01]  /*2700*/  LEA.HI.X R7, R20, R81, R7, 0x2, P4 ;  /* 0x0000005114077211 */ /* 0x000fe200020f1407 */
[----:B------:R-:W-:Y:S01]  /*2710*/  IMAD.WIDE.U32 R20, R70, R78, R14 ;  /* 0x0000004e46147225 */ /* 0x000fe200078e000e */
[----:B--2---:R-:W-:-:S05]  /*2720*/  LOP3.LUT R8, R5, 0xffffe000, RZ, 0xc0, !PT ;  /* 0xffffe00005087812 */ /* 0x004fca00078ec0ff */
[----:B------:R-:W-:Y:S01]  /*2730*/  FMUL R9, R8, R57 ;  /* 0x0000003908097220 */ /* 0x000fe20000400000 */
[----:B------:R-:W-:-:S03]  /*2740*/  LEA R8, P1, R72, UR4, 0x2 ;  /* 0x0000000448087c11 */ /* 0x000fc6000f8210ff */
[----:B------:R-:W-:Y:S01]  /*2750*/  FFMA R77, R24, R56, R9 ;  /* 0x00000038184d7223 */ /* 0x000fe20000000009 */
[----:B------:R-:W-:Y:S02]  /*2760*/  LEA.HI.X R9, R72, UR5, R83, 0x2, P1 ;  /* 0x0000000548097c11 */ /* 0x000fe400088f1453 */
[----:B------:R-:W-:Y:S02]  /*2770*/  ISETP.GT.AND P1, PT, R3, RZ, P0 ;  /* 0x000000ff0300720c */ /* 0x000fe40000724270 */
[----:B------:R-:W-:-:S05]  /*2780*/  F2FP.TF32.F32.PACK_B R77, R77 ;  /* 0x0000004dff4d723e */ /* 0x000fca00024050ff */
[----:B------:R0:W-:Y:S06]  /*2790*/  @P2 STG.E desc[UR36][R8.64], R77 ;  /* 0x0000004d08002986 */ /* 0x0001ec000c101924 */
[----:B------:R-:W-:Y:S05]  /*27a0*/  @!P1 BRA `(.L_x_35) ;  /* 0x0000000000049947 */ /* 0x000fea0003800000 */
[----:B------:R1:W5:Y:S02]  /*27b0*/  LDG.E.LTC128B R5, desc[UR36][R6.64+0x4] ;  /* 0x0000042406057981 */ /* 0x000364000c1e1920 */
.L_x_35:
[----:B------:R-:W-:Y:S05]  /*27c0*/  BSYNC B1 ;  /* 0x0000000000017941 */ /* 0x000fea0003800000 */
.L_x_34:
[----:B-----5:R-:W-:Y:S01]  /*27d0*/  LOP3.LUT R12, R5, 0xffffe000, RZ, 0xc0, !PT ;  /* 0xffffe000050c7812 */ /* 0x020fe200078ec0ff */
[----:B------:R-:W-:Y:S01]  /*27e0*/  IMAD.IADD R71, R71, 0x1, R21 ;  /* 0x0000000147477824 */ /* 0x000fe200078e0215 */
[----:B------:R-:W-:Y:S01]  /*27f0*/  IADD3 R74, P2, R74, R20, RZ ;  /* 0x000000144a4a7210 */ /* 0x000fe20007f5e0ff */
[----:B------:R-:W-:Y:S01]  /*2800*/  IMAD.MOV.U32 R24, RZ, RZ, R5 ;  /* 0x000000ffff187224 */ /* 0x000fe200078e0005 */
[----:B------:R-:W-:Y:S01]  /*2810*/  ISETP.GT.AND P3, PT, R3, 0x8, P3 ;  /* 0x000000080300780c */ /* 0x000fe20001f64270 */
[----:B------:R-:W-:Y:S02]  /*2820*/  FMUL R12, R12, R57 ;  /* 0x000000390c0c7220 */ /* 0x000fe40000400000 */
[----:B------:R-:W-:Y:S01]  /*2830*/  IMAD.X R13, R71, 0x1, R13, P2 ;  /* 0x00000001470d7824 */ /* 0x000fe200010e060d */
[----:B------:R-:W-:Y:S01]  /*2840*/  LEA R14, P2, R74, R80, 0x2 ;  /* 0x000000504a0e7211 */ /* 0x000fe200078410ff */
[----:B------:R-:W-:-:S03]  /*2850*/  FFMA R25, R25, R56, R12 ;  /* 0x0000003819197223 */ /* 0x000fc6000000000c */
[----:B------:R-:W-:Y:S02]  /*2860*/  LEA.HI.X R15, R74, R81, R13, 0x2, P2 ;  /* 0x000000514a0f7211 */ /* 0x000fe400010f140d */
[----:B------:R-:W-:-:S05]  /*2870*/  F2FP.TF32.F32.PACK_B R25, R25 ;  /* 0x00000019ff19723e */ /* 0x000fca00024050ff */
[----:B------:R2:W-:Y:S04]  /*2880*/  @P1 STG.E desc[UR36][R8.64+0x4], R25 ;  /* 0x0000041908001986 */ /* 0x0005e8000c101924 */
[----:B------:R-:W3:Y:S01]  /*2890*/  @P3 LDG.E.LTC128B R24, desc[UR36][R14.64] ;  /* 0x000000240e183981 */ /* 0x000ee2000c1e1920 */
[----:B------:R-:W-:Y:S01]  /*28a0*/  IADD3 R20, P1, R10, R20, RZ ;  /* 0x000000140a147210 */ /* 0x000fe20007f3e0ff */
[----:B------:R-:W-:Y:S01]  /*28b0*/  BSSY B1, `(.L_x_36) ;  /* 0x0000011000017945 */ /* 0x000fe20003800000 */
[----:B------:R-:W-:-:S03]  /*28c0*/  ISETP.GT.AND P0, PT, R3, 0x8, P0 ;  /* 0x000000080300780c */ /* 0x000fc60000704270 */
[----:B------:R-:W-:Y:S01]  /*28d0*/  IMAD.X R21, R11, 0x1, R71, P1 ;  /* 0x000000010b157824 */ /* 0x000fe200008e0647 */
[C---:B------:R-:W-:Y:S02]  /*28e0*/  SHF.L.U64.HI R11, R58.reuse, 0x2, R59 ;  /* 0x000000023a0b7819 */ /* 0x040fe4000001023b */
[----:B------:R-:W-:Y:S01]  /*28f0*/  LEA R12, P1, R58, R8, 0x2 ;  /* 0x000000083a0c7211 */ /* 0x000fe200078210ff */
[----:B------:R-:W-:-:S04]  /*2900*/  IMAD.WIDE.U32 R20, R67, R76, R20 ;  /* 0x0000004c43147225 */ /* 0x000fc800078e0014 */
[----:B------:R-:W-:Y:S01]  /*2910*/  IMAD.X R13, R11, 0x1, R9, P1 ;  /* 0x000000010b0d7824 */ /* 0x000fe200008e0609 */
[----:B---3--:R-:W-:-:S05]  /*2920*/  LOP3.LUT R10, R24, 0xffffe000, RZ, 0xc0, !PT ;  /* 0xffffe000180a7812 */ /* 0x008fca00078ec0ff */
[----:B------:R-:W-:Y:S01]  /*2930*/  FMUL R5, R10, R57 ;  /* 0x000000390a057220 */ /* 0x000fe20000400000 */
[----:B------:R-:W-:-:S03]  /*2940*/  LEA R10, P2, R20, R80, 0x2 ;  /* 0x00000050140a7211 */ /* 0x000fc600078410ff */
[----:B------:R-:W-:Y:S01]  /*2950*/  FFMA R67, R26, R56, R5 ;  /* 0x000000381a437223 */ /* 0x000fe20000000005 */
[----:B------:R-:W-:-:S04]  /*2960*/  IMAD.IADD R5, R73, 0x1, R21 ;  /* 0x0000000149057824 */ /* 0x000fc800078e0215 */
[----:B------:R-:W-:Y:S02]  /*2970*/  F2FP.TF32.F32.PACK_B R67, R67 ;  /* 0x00000043ff43723e */ /* 0x000fe400024050ff */
[----:B------:R-:W-:-:S03]  /*2980*/  LEA.HI.X R11, R20, R81, R5, 0x2, P2 ;  /* 0x00000051140b7211 */ /* 0x000fc600010f1405 */
[----:B------:R2:W-:Y:S01]  /*2990*/  @P3 STG.E desc[UR36][R12.64], R67 ;  /* 0x000000430c003986 */ /* 0x0005e2000c101924 */
[----:B------:R-:W-:Y:S05]  /*29a0*/  @!P0 BRA `(.L_x_37) ;  /* 0x0000000000048947 */ /* 0x000fea0003800000 */
[----:B------:R3:W5:Y:S02]  /*29b0*/  LDG.E.LTC128B R24, desc[UR36][R10.64+0x4] ;  /* 0x000004240a187981 */ /* 0x000764000c1e1920 */
.L_x_37:
[----:B------:R-:W-:Y:S05]  /*29c0*/  BSYNC B1 ;  /* 0x0000000000017941 */ /* 0x000fea0003800000 */
.L_x_36:
[----:B-----5:R-:W-:Y:S01]  /*29d0*/  LOP3.LUT R14, R24, 0xffffe000, RZ, 0xc0, !PT ;  /* 0xffffe000180e7812 */ /* 0x020fe200078ec0ff */
[----:B------:R-:W-:Y:S01]  /*29e0*/  BSSY B1, `(.L_x_38) ;  /* 0x0000009000017945 */ /* 0x000fe20003800000 */
[----:B------:R-:W-:-:S03]  /*29f0*/  ISETP.GT.AND P1, PT, R4, 0x8, PT ;  /* 0x000000080400780c */ /* 0x000fc60003f24270 */
[----:B------:R-:W-:Y:S01]  /*2a00*/  FMUL R14, R14, R57 ;  /* 0x000000390e0e7220 */ /* 0x000fe20000400000 */
[----:B------:R-:W-:-:S03]  /*2a10*/  ISETP.GT.AND P2, PT, R3, RZ, P1 ;  /* 0x000000ff0300720c */ /* 0x000fc60000f44270 */
[----:B------:R-:W-:-:S05]  /*2a20*/  FFMA R27, R27, R56, R14 ;  /* 0x000000381b1b7223 */ /* 0x000fca000000000e */
[----:B------:R-:W-:-:S05]  /*2a30*/  F2FP.TF32.F32.PACK_B R27, R27 ;  /* 0x0000001bff1b723e */ /* 0x000fca00024050ff */
[----:B------:R4:W-:Y:S01]  /*2a40*/  @P0 STG.E desc[UR36][R12.64+0x4], R27 ;  /* 0x0000041b0c000986 */ /* 0x0009e2000c101924 */
[----:B------:R-:W-:Y:S05]  /*2a50*/  @!P2 BRA `(.L_x_39) ;  /* 0x000000000004a947 */ /* 0x000fea0003800000 */
[----:B------:R0:W5:Y:S02]  /*2a60*/  LDG.E.LTC128B R24, desc[UR36][R6.64+0x20] ;  /* 0x0000202406187981 */ /* 0x000164000c1e1920 */
.L_x_39:
[----:B------:R-:W-:Y:S05]  /*2a70*/  BSYNC B1 ;  /* 0x0000000000017941 */ /* 0x000fea0003800000 */
.L_x_38:
        /* <DEDUP_REMOVED lines=10> */
.L_x_41:
[----:B------:R-:W-:Y:S05]  /*2b20*/  BSYNC B1 ;  /* 0x0000000000017941 */ /* 0x000fea0003800000 */
.L_x_40:
[----:B-----5:R-:W-:Y:S01]  /*2b30*/  LOP3.LUT R14, R24, 0xffffe000, RZ, 0xc0, !PT ;  /* 0xffffe000180e7812 */ /* 0x020fe200078ec0ff */
[----:B------:R-:W-:Y:S01]  /*2b40*/  BSSY B1, `(.L_x_42) ;  /* 0x0000008000017945 */ /* 0x000fe20003800000 */
[----:B------:R-:W-:-:S03]  /*2b50*/  ISETP.GT.AND P1, PT, R3, 0x8, P1 ;  /* 0x000000080300780c */ /* 0x000fc60000f24270 */
[----:B------:R-:W-:-:S04]  /*2b60*/  FMUL R14, R14, R57 ;  /* 0x000000390e0e7220 */ /* 0x000fc80000400000 */
[----:B------:R-:W-:-:S05]  /*2b70*/  FFMA R29, R29, R56, R14 ;  /* 0x000000381d1d7223 */ /* 0x000fca000000000e */
[----:B------:R-:W-:-:S05]  /*2b80*/  F2FP.TF32.F32.PACK_B R29, R29 ;  /* 0x0000001dff1d723e */ /* 0x000fca00024050ff */
[----:B------:R0:W-:Y:S01]  /*2b90*/  @P3 STG.E desc[UR36][R8.64+0x24], R29 ;  /* 0x0000241d08003986 */ /* 0x0001e2000c101924 */
[----:B------:R-:W-:Y:S05]  /*2ba0*/  @!P1 BRA `(.L_x_43) ;  /* 0x0000000000049947 */ /* 0x000fea0003800000 */
[----:B------:R0:W5:Y:S02]  /*2bb0*/  LDG.E.LTC128B R24, desc[UR36][R10.64+0x20] ;  /* 0x000020240a187981 */ /* 0x000164000c1e1920 */
.L_x_43:
[----:B------:R-:W-:Y:S05]  /*2bc0*/  BSYNC B1 ;  /* 0x0000000000017941 */ /* 0x000fea0003800000 */
.L_x_42:
[----:B-----5:R-:W-:Y:S01]  /*2bd0*/  LOP3.LUT R14, R24, 0xffffe000, RZ, 0xc0, !PT ;  /* 0xffffe000180e7812 */ /* 0x020fe200078ec0ff */
[----:B------:R-:W-:Y:S01]  /*2be0*/  BSSY B1, `(.L_x_44) ;  /* 0x0000008000017945 */ /* 0x000fe20003800000 */
[----:B------:R-:W-:-:S03]  /*2bf0*/  ISETP.GT.AND P0, PT, R3, 0x8, P0 ;  /* 0x000000080300780c */ /* 0x000fc60000704270 */
[----:B0-----:R-:W-:-:S04]  /*2c00*/  FMUL R5, R14, R57 ;  /* 0x000000390e057220 */ /* 0x001fc80000400000 */
[----:B------:R-:W-:-:S05]  /*2c10*/  FFMA R5, R30, R56, R5 ;  /* 0x000000381e057223 */ /* 0x000fca0000000005 */
[----:B------:R-:W-:-:S05]  /*2c20*/  F2FP.TF32.F32.PACK_B R5, R5 ;  /* 0x00000005ff05723e */ /* 0x000fca00024050ff */
[----:B------:R0:W-:Y:S01]  /*2c30*/  @P1 STG.E desc[UR36][R12.64+0x20], R5 ;  /* 0x000020050c001986 */ /* 0x0001e2000c101924 */
[----:B------:R-:W-:Y:S05]  /*2c40*/  @!P0 BRA `(.L_x_45) ;  /* 0x0000000000048947 */ /* 0x000fea0003800000 */
[----:B------:R0:W5:Y:S02]  /*2c50*/  LDG.E.LTC128B R24, desc[UR36][R10.64+0x24] ;  /* 0x000024240a187981 */ /* 0x000164000c1e1920 */
.L_x_45:
[----:B------:R-:W-:Y:S05]  /*2c60*/  BSYNC B1 ;  /* 0x0000000000017941 */ /* 0x000fea0003800000 */
.L_x_44:
        /* <DEDUP_REMOVED lines=10> */
.L_x_47:
[----:B------:R-:W-:Y:S05]  /*2d10*/  BSYNC B1 ;  /* 0x0000000000017941 */ /* 0x000fea0003800000 */
.L_x_46:
[----:B-----5:R-:W-:Y:S01]  /*2d20*/  LOP3.LUT R14, R24, 0xffffe000, RZ, 0xc0, !PT ;  /* 0xffffe000180e7812 */ /* 0x020fe200078ec0ff */
[----:B------:R-:W-:Y:S01]  /*2d30*/  BSSY B1, `(.L_x_48) ;  /* 0x0000009000017945 */ /* 0x000fe20003800000 */
[----:B------:R-:W-:-:S03]  /*2d40*/  ISETP.GT.AND P0, PT, R4, 0x11, PT ;  /* 0x000000110400780c */ /* 0x000fc60003f04270 */
[----:B0-----:R-:W-:Y:S01]  /*2d50*/  FMUL R5, R14, R57 ;  /* 0x000000390e057220 */ /* 0x001fe20000400000 */
[----:B------:R-:W-:-:S03]  /*2d60*/  ISETP.GT.AND P3, PT, R3, RZ, P0 ;  /* 0x000000ff0300720c */ /* 0x000fc60000764270 */
[----:B------:R-:W-:-:S05]  /*2d70*/  FFMA R5, R32, R56, R5 ;  /* 0x0000003820057223 */ /* 0x000fca0000000005 */
[----:B------:R-:W-:-:S05]  /*2d80*/  F2FP.TF32.F32.PACK_B R5, R5 ;  /* 0x00000005ff05723e */ /* 0x000fca00024050ff */
[----:B------:R0:W-:Y:S01]  /*2d90*/  @P2 STG.E desc[UR36][R8.64+0x40], R5 ;  /* 0x0000400508002986 */ /* 0x0001e2000c101924 */
[----:B------:R-:W-:Y:S05]  /*2da0*/  @!P3 BRA `(.L_x_49) ;  /* 0x000000000004b947 */ /* 0x000fea0003800000 */
[----:B------:R0:W5:Y:S02]  /*2db0*/  LDG.E.LTC128B R24, desc[UR36][R6.64+0x44] ;  /* 0x0000442406187981 */ /* 0x000164000c1e1920 */
.L_x_49:
[----:B------:R-:W-:Y:S05]  /*2dc0*/  BSYNC B1 ;  /* 0x0000000000017941 */ /* 0x000fea0003800000 */
.L_x_48:
        /* <DEDUP_REMOVED lines=9> */
.L_x_51:
[----:B------:R-:W-:Y:S05]  /*2e60*/  BSYNC B1 ;  /* 0x0000000000017941 */ /* 0x000fea0003800000 */
.L_x_50:
        /* <DEDUP_REMOVED lines=9> */
.L_x_53:
[----:B------:R-:W-:Y:S05]  /*2f00*/  BSYNC B1 ;  /* 0x0000000000017941 */ /* 0x000fea0003800000 */
.L_x_52:
        /* <DEDUP_REMOVED lines=10> */
.L_x_55:
[----:B------:R-:W-:Y:S05]  /*2fb0*/  BSYNC B1 ;  /* 0x0000000000017941 */ /* 0x000fea0003800000 */
.L_x_54:
        /* <DEDUP_REMOVED lines=10> */
.L_x_57:
[----:B------:R-:W-:Y:S05]  /*3060*/  BSYNC B1 ;  /* 0x0000000000017941 */ /* 0x000fea0003800000 */
.L_x_56:
        /* <DEDUP_REMOVED lines=9> */
.L_x_59:
[----:B------:R-:W-:Y:S05]  /*3100*/  BSYNC B1 ;  /* 0x0000000000017941 */ /* 0x000fea0003800000 */
.L_x_58:
        /* <DEDUP_REMOVED lines=9> */
.L_x_61:
[----:B------:R-:W-:Y:S05]  /*31a0*/  BSYNC B1 ;  /* 0x0000000000017941 */ /* 0x000fea0003800000 */
.L_x_60:
        /* <DEDUP_REMOVED lines=10> */
.L_x_63:
[----:B------:R-:W-:Y:S05]  /*3250*/  BSYNC B1 ;  /* 0x0000000000017941 */ /* 0x000fea0003800000 */
.L_x_62:
        /* <DEDUP_REMOVED lines=10> */
.L_x_65:
[----:B------:R-:W-:Y:S05]  /*3300*/  BSYNC B1 ;  /* 0x0000000000017941 */ /* 0x000fea0003800000 */
.L_x_64:
        /* <DEDUP_REMOVED lines=9> */
.L_x_67:
[----:B------:R-:W-:Y:S05]  /*33a0*/  BSYNC B1 ;  /* 0x0000000000017941 */ /* 0x000fea0003800000 */
.L_x_66:
        /* <DEDUP_REMOVED lines=9> */
.L_x_69:
[----:B------:R-:W-:Y:S05]  /*3440*/  BSYNC B1 ;  /* 0x0000000000017941 */ /* 0x000fea0003800000 */
.L_x_68:
        /* <DEDUP_REMOVED lines=10> */
.L_x_71:
[----:B------:R-:W-:Y:S05]  /*34f0*/  BSYNC B1 ;  /* 0x0000000000017941 */ /* 0x000fea0003800000 */
.L_x_70:
        /* <DEDUP_REMOVED lines=10> */
.L_x_73:
[----:B------:R-:W-:Y:S05]  /*35a0*/  BSYNC B1 ;  /* 0x0000000000017941 */ /* 0x000fea0003800000 */
.L_x_72:
        /* <DEDUP_REMOVED lines=9> */
.L_x_75:
[----:B------:R-:W-:Y:S05]  /*3640*/  BSYNC B1 ;  /* 0x0000000000017941 */ /* 0x000fea0003800000 */
.L_x_74:
        /* <DEDUP_REMOVED lines=9> */
.L_x_77:
[----:B------:R-:W-:Y:S05]  /*36e0*/  BSYNC B1 ;  /* 0x0000000000017941 */ /* 0x000fea0003800000 */
.L_x_76:
        /* <DEDUP_REMOVED lines=10> */
.L_x_79:
[----:B------:R-:W-:Y:S05]  /*3790*/  BSYNC B1 ;  /* 0x0000000000017941 */ /* 0x000fea0003800000 */
.L_x_78:
        /* <DEDUP_REMOVED lines=10> */
.L_x_81:
[----:B------:R-:W-:Y:S05]  /*3840*/  BSYNC B1 ;  /* 0x0000000000017941 */ /* 0x000fea0003800000 */
.L_x_80:
        /* <DEDUP_REMOVED lines=9> */
.L_x_83:
[----:B------:R-:W-:Y:S05]  /*38e0*/  BSYNC B1 ;  /* 0x0000000000017941 */ /* 0x000fea0003800000 */
.L_x_82:
        /* <DEDUP_REMOVED lines=9> */
.L_x_85:
[----:B------:R-:W-:Y:S05]  /*3980*/  BSYNC B1 ;  /* 0x0000000000017941 */ /* 0x000fea0003800000 */
.L_x_84:
        /* <DEDUP_REMOVED lines=10> */
.L_x_87:
[----:B------:R-:W-:Y:S05]  /*3a30*/  BSYNC B1 ;  /* 0x0000000000017941 */ /* 0x000fea0003800000 */
.L_x_86:
[----:B-----5:R-:W-:Y:S01]  /*3a40*/  LOP3.LUT R14, R24, 0xffffe000, RZ, 0xc0, !PT ;  /* 0xffffe000180e7812 */ /* 0x020fe200078ec0ff */
[----:B------:R-:W-:Y:S01]  /*3a50*/  BSSY B1, `(.L_x_88) ;  /* 0x000000b000017945 */ /* 0x000fe20003800000 */
[----:B------:R-:W-:Y:S01]  /*3a60*/  ISETP.GT.AND P0, PT, R4, 0x39, PT ;  /* 0x000000390400780c */ /* 0x000fe20003f04270 */
[----:B------:R-:W-:Y:S02]  /*3a70*/  @P2 IMAD.MOV.U32 R4, RZ, RZ, R8 ;  /* 0x000000ffff042224 */ /* 0x000fe400078e0008 */
[----:B0-----:R-:W-:Y:S01]  /*3a80*/  FMUL R5, R14, R57 ;  /* 0x000000390e057220 */ /* 0x001fe20000400000 */
[----:B------:R-:W-:-:S03]  /*3a90*/  ISETP.GT.AND P3, PT, R3, RZ, P0 ;  /* 0x000000ff0300720c */ /* 0x000fc60000764270 */
[----:B------:R-:W-:Y:S01]  /*3aa0*/  FFMA R15, R52, R56, R5 ;  /* 0x00000038340f7223 */ /* 0x000fe20000000005 */
[----:B------:R-:W-:-:S04]  /*3ab0*/  @P2 IMAD.MOV.U32 R5, RZ, RZ, R9 ;  /* 0x000000ffff052224 */ /* 0x000fc800078e0009 */
[----:B------:R-:W-:-:S05]  /*3ac0*/  F2FP.TF32.F32.PACK_B R15, R15 ;  /* 0x0000000fff0f723e */ /* 0x000fca00024050ff */
[----:B------:R0:W-:Y:S01]  /*3ad0*/  @P2 STG.E desc[UR36][R4.64+0xe0], R15 ;  /* 0x0000e00f04002986 */ /* 0x0001e2000c101924 */
[----:B------:R-:W-:Y:S05]  /*3ae0*/  @!P3 BRA `(.L_x_89) ;  /* 0x000000000004b947 */ /* 0x000fea0003800000 */
[----:B------:R0:W5:Y:S02]  /*3af0*/  LDG.E.LTC128B R24, desc[UR36][R6.64+0xe4] ;  /* 0x0000e42406187981 */ /* 0x000164000c1e1920 */
.L_x_89:
[----:B------:R-:W-:Y:S05]  /*3b00*/  BSYNC B1 ;  /* 0x0000000000017941 */ /* 0x000fea0003800000 */
.L_x_88:
[----:B0----5:R-:W-:Y:S01]  /*3b10*/  LOP3.LUT R4, R24, 0xffffe000, RZ, 0xc0, !PT ;  /* 0xffffe00018047812 */ /* 0x021fe200078ec0ff */
        /* <DEDUP_REMOVED lines=8> */
.L_x_91:
[----:B------:R-:W-:Y:S05]  /*3ba0*/  BSYNC B1 ;  /* 0x0000000000017941 */ /* 0x000fea0003800000 */
.L_x_90:
[----:B-----5:R-:W-:Y:S01]  /*3bb0*/  LOP3.LUT R4, R24, 0xffffe000, RZ, 0xc0, !PT ;  /* 0xffffe00018047812 */ /* 0x020fe200078ec0ff */
[----:B------:R-:W-:Y:S01]  /*3bc0*/  BSSY B1, `(.L_x_92) ;  /* 0x000000a000017945 */ /* 0x000fe20003800000 */
[----:B------:R-:W-:-:S03]  /*3bd0*/  ISETP.GT.AND P0, PT, R3, 0x8, P0 ;  /* 0x000000080300780c */ /* 0x000fc60000704270 */
[----:B------:R-:W-:Y:S01]  /*3be0*/  FMUL R5, R4, R57 ;  /* 0x0000003904057220 */ /* 0x000fe20000400000 */
[----:B------:R-:W-:-:S03]  /*3bf0*/  @P1 IMAD.MOV.U32 R4, RZ, RZ, R12 ;  /* 0x000000ffff041224 */ /* 0x000fc600078e000c */
[----:B-1----:R-:W-:Y:S01]  /*3c00*/  FFMA R7, R54, R56, R5 ;  /* 0x0000003836077223 */ /* 0x002fe20000000005 */
[----:B------:R-:W-:-:S04]  /*3c10*/  @P1 IMAD.MOV.U32 R5, RZ, RZ, R13 ;  /* 0x000000ffff051224 */ /* 0x000fc800078e000d */
[----:B------:R-:W-:-:S05]  /*3c20*/  F2FP.TF32.F32.PACK_B R7, R7 ;  /* 0x00000007ff07723e */ /* 0x000fca00024050ff */
[----:B------:R1:W-:Y:S01]  /*3c30*/  @P1 STG.E desc[UR36][R4.64+0xe0], R7 ;  /* 0x0000e00704001986 */ /* 0x0003e2000c101924 */
[----:B------:R-:W-:Y:S05]  /*3c40*/  @!P0 BRA `(.L_x_93) ;  /* 0x0000000000048947 */ /* 0x000fea0003800000 */
[----:B------:R0:W5:Y:S02]  /*3c50*/  LDG.E.LTC128B R24, desc[UR36][R10.64+0xe4] ;  /* 0x0000e4240a187981 */ /* 0x000164000c1e1920 */
.L_x_93:
[----:B------:R-:W-:Y:S05]  /*3c60*/  BSYNC B1 ;  /* 0x0000000000017941 */ /* 0x000fea0003800000 */
.L_x_92:
[----:B------:R-:W-:Y:S05]  /*3c70*/  @!P0 BRA `(.L_x_94) ;  /* 0x0000000800908947 */ /* 0x000fea0003800000 */
[----:B-----5:R-:W-:-:S05]  /*3c80*/  LOP3.LUT R24, R24, 0xffffe000, RZ, 0xc0, !PT ;  /* 0xffffe00018187812 */ /* 0x020fca00078ec0ff */
[----:B------:R-:W-:-:S04]  /*3c90*/  FMUL R24, R24, R57 ;  /* 0x0000003918187220 */ /* 0x000fc80000400000 */
[----:B------:R-:W-:-:S05]  /*3ca0*/  FFMA R55, R55, R56, R24 ;  /* 0x0000003837377223 */ /* 0x000fca0000000018 */
[----:B------:R-:W-:-:S05]  /*3cb0*/  F2FP.TF32.F32.PACK_B R55, R55 ;  /* 0x00000037ff37723e */ /* 0x000fca00024050ff */
[----:B------:R0:W-:Y:S01]  /*3cc0*/  STG.E desc[UR36][R12.64+0xe4], R55 ;  /* 0x0000e4370c007986 */ /* 0x0001e2000c101924 */
[----:B------:R-:W-:Y:S05]  /*3cd0*/  BRA `(.L_x_94) ;  /* 0x0000000800787947 */ /* 0x000fea0003800000 */
.L_x_33:
[----:B------:R-:W-:Y:S01]  /*3ce0*/  ISETP.GT.AND P4, PT, R4, 0x1, PT ;  /* 0x000000010400780c */ /* 0x000fe20003f84270 */
[----:B------:R-:W-:Y:S01]  /*3cf0*/  ULDC.64 UR4, c[0x0][0x5c0] ;  /* 0x0001700000047ab9 */ /* 0x000fe20000000a00 */
[-C--:B------:R-:W-:Y:S01]  /*3d00*/  FMUL R5, R24, R56.reuse ;  /* 0x0000003818057220 */ /* 0x080fe20000400000 */
[----:B------:R-:W-:Y:S01]  /*3d10*/  LEA R6, P1, R72, UR4, 0x2 ;  /* 0x0000000448067c11 */ /* 0x000fe2000f8210ff */
[-C--:B------:R-:W-:Y:S01]  /*3d20*/  FMUL R25, R25, R56.reuse ;  /* 0x0000003819197220 */ /* 0x080fe20000400000 */
[C---:B------:R-:W-:Y:S01]  /*3d30*/  ISETP.GT.AND P0, PT, R3.reuse, RZ, P4 ;  /* 0x000000ff0300720c */ /* 0x040fe20002704270 */
[-C--:B------:R-:W-:Y:S01]  /*3d40*/  FMUL R11, R26, R56.reuse ;  /* 0x000000381a0b7220 */ /* 0x080fe20000400000 */
[----:B------:R-:W-:Y:S01]  /*3d50*/  ISETP.GT.AND P3, PT, R3, 0x8, P3 ;  /* 0x000000080300780c */ /* 0x000fe20001f64270 */
[-C--:B------:R-:W-:Y:S01]  /*3d60*/  FMUL R27, R27, R56.reuse ;  /* 0x000000381b1b7220 */ /* 0x080fe20000400000 */
[----:B------:R-:W-:Y:S01]  /*3d70*/  LEA.HI.X R7, R72, UR5, R83, 0x2, P1 ;  /* 0x0000000548077c11 */ /* 0x000fe200088f1453 */
[-C--:B------:R-:W-:Y:S01]  /*3d80*/  FMUL R29, R29, R56.reuse ;  /* 0x000000381d1d7220 */ /* 0x080fe20000400000 */
[----:B------:R-:W-:Y:S01]  /*3d90*/  F2FP.TF32.F32.PACK_B R5, R5 ;  /* 0x00000005ff05723e */ /* 0x000fe200024050ff */
[-C--:B------:R-:W-:Y:S01]  /*3da0*/  FMUL R31, R31, R56.reuse ;  /* 0x000000381f1f7220 */ /* 0x080fe20000400000 */
[C---:B------:R-:W-:Y:S01]  /*3db0*/  SHF.L.U64.HI R9, R58.reuse, 0x2, R59 ;  /* 0x000000023a097819 */ /* 0x040fe2000001023b */
[----:B------:R-:W-:Y:S01]  /*3dc0*/  FMUL R33, R33, R56 ;  /* 0x0000003821217220 */ /* 0x000fe20000400000 */
[----:B------:R-:W-:Y:S01]  /*3dd0*/  LEA R8, P1, R58, R6, 0x2 ;  /* 0x000000063a087211 */ /* 0x000fe200078210ff */
[----:B------:R0:W-:Y:S01]  /*3de0*/  @P2 STG.E desc[UR36][R6.64], R5 ;  /* 0x0000000506002986 */ /* 0x0001e2000c101924 */
[----:B------:R-:W-:Y:S01]  /*3df0*/  F2FP.TF32.F32.PACK_B R25, R25 ;  /* 0x00000019ff19723e */ /* 0x000fe200024050ff */
[-C--:B------:R-:W-:Y:S01]  /*3e00*/  FMUL R13, R34, R56.reuse ;  /* 0x00000038220d7220 */ /* 0x080fe20000400000 */
[----:B------:R-:W-:Y:S01]  /*3e10*/  F2FP.TF32.F32.PACK_B R11, R11 ;  /* 0x0000000bff0b723e */ /* 0x000fe200024050ff */
[----:B------:R-:W-:Y:S01]  /*3e20*/  IMAD.X R9, R9, 0x1, R7, P1 ;  /* 0x0000000109097824 */ /* 0x000fe200008e0607 */
[C---:B------:R-:W-:Y:S01]  /*3e30*/  ISETP.GT.AND P2, PT, R4.reuse, 0x8, PT ;  /* 0x000000080400780c */ /* 0x040fe20003f44270 */
[----:B------:R-:W-:Y:S01]  /*3e40*/  @P0 STG.E desc[UR36][R6.64+0x4], R25 ;  /* 0x0000041906000986 */ /* 0x000fe2000c101924 */
[----:B------:R-:W-:Y:S01]  /*3e50*/  ISETP.GT.AND P0, PT, R4, 0x9, PT ;  /* 0x000000090400780c */ /* 0x000fe20003f04270 */
[-C--:B------:R-:W-:Y:S01]  /*3e60*/  FMUL R35, R35, R56.reuse ;  /* 0x0000003823237220 */ /* 0x080fe20000400000 */
[C---:B------:R-:W-:Y:S01]  /*3e70*/  ISETP.GT.AND P4, PT, R3.reuse, 0x8, P4 ;  /* 0x000000080300780c */ /* 0x040fe20002784270 */
[----:B------:R1:W-:Y:S01]  /*3e80*/  @P3 STG.E desc[UR36][R8.64], R11 ;  /* 0x0000000b08003986 */ /* 0x0003e2000c101924 */
[C---:B------:R-:W-:Y:S01]  /*3e90*/  ISETP.GT.AND P1, PT, R3.reuse, RZ, P2 ;  /* 0x000000ff0300720c */ /* 0x040fe20001724270 */
[-C--:B0-----:R-:W-:Y:S01]  /*3ea0*/  FMUL R5, R28, R56.reuse ;  /* 0x000000381c057220 */ /* 0x081fe20000400000 */
[----:B------:R-:W-:Y:S01]  /*3eb0*/  ISETP.GT.AND P3, PT, R3, RZ, P0 ;  /* 0x000000ff0300720c */ /* 0x000fe20000764270 */
[-C--:B------:R-:W-:Y:S01]  /*3ec0*/  FMUL R37, R37, R56.reuse ;  /* 0x0000003825257220 */ /* 0x080fe20000400000 */
[----:B------:R-:W-:Y:S01]  /*3ed0*/  F2FP.TF32.F32.PACK_B R27, R27 ;  /* 0x0000001bff1b723e */ /* 0x000fe200024050ff */
[-C--:B------:R-:W-:Y:S01]  /*3ee0*/  FMUL R39, R39, R56.reuse ;  /* 0x0000003827277220 */ /* 0x080fe20000400000 */
[----:B------:R-:W-:Y:S01]  /*3ef0*/  F2FP.TF32.F32.PACK_B R5, R5 ;  /* 0x00000005ff05723e */ /* 0x000fe200024050ff */
[-C--:B------:R-:W-:Y:S01]  /*3f00*/  FMUL R41, R41, R56.reuse ;  /* 0x0000003829297220 */ /* 0x080fe20000400000 */
[----:B------:R-:W-:Y:S01]  /*3f10*/  ISETP.GT.AND P2, PT, R3, 0x8, P2 ;  /* 0x000000080300780c */ /* 0x000fe20001744270 */
[-C--:B------:R-:W-:Y:S01]  /*3f20*/  FMUL R43, R43, R56.reuse ;  /* 0x000000382b2b7220 */ /* 0x080fe20000400000 */
[----:B------:R-:W-:Y:S01]  /*3f30*/  F2FP.TF32.F32.PACK_B R29, R29 ;  /* 0x0000001dff1d723e */ /* 0x000fe200024050ff */
[----:B------:R-:W-:Y:S01]  /*3f40*/  @P4 STG.E desc[UR36][R8.64+0x4], R27 ;  /* 0x0000041b08004986 */ /* 0x000fe2000c101924 */
[-C--:B-1----:R-:W-:Y:S01]  /*3f50*/  FMUL R11, R30, R56.reuse ;  /* 0x000000381e0b7220 */ /* 0x082fe20000400000 */
[----:B------:R-:W-:Y:S01]  /*3f60*/  ISETP.GT.AND P0, PT, R3, 0x8, P0 ;  /* 0x000000080300780c */ /* 0x000fe20000704270 */
[-C--:B------:R-:W-:Y:S01]  /*3f70*/  FMUL R45, R45, R56.reuse ;  /* 0x000000382d2d7220 */ /* 0x080fe20000400000 */
[----:B------:R0:W-:Y:S01]  /*3f80*/  @P1 STG.E desc[UR36][R6.64+0x20], R5 ;  /* 0x0000200506001986 */ /* 0x0001e2000c101924 */
[C---:B------:R-:W-:Y:S01]  /*3f90*/  ISETP.GT.AND P4, PT, R4.reuse, 0x11, PT ;  /* 0x000000110400780c */ /* 0x040fe20003f84270 */
[-C--:B------:R-:W-:Y:S01]  /*3fa0*/  FMUL R47, R47, R56.reuse ;  /* 0x000000382f2f7220 */ /* 0x080fe20000400000 */
[----:B------:R-:W-:Y:S01]  /*3fb0*/  F2FP.TF32.F32.PACK_B R11, R11 ;  /* 0x0000000bff0b723e */ /* 0x000fe200024050ff */
[----:B------:R-:W-:Y:S01]  /*3fc0*/  @P3 STG.E desc[UR36][R6.64+0x24], R29 ;  /* 0x0000241d06003986 */ /* 0x000fe2000c101924 */
[----:B------:R-:W-:Y:S01]  /*3fd0*/  ISETP.GT.AND P3, PT, R4, 0x10, PT ;  /* 0x000000100400780c */ /* 0x000fe20003f64270 */
[-C--:B------:R-:W-:Y:S01]  /*3fe0*/  FMUL R49, R49, R56.reuse ;  /* 0x0000003831317220 */ /* 0x080fe20000400000 */
[----:B------:R-:W-:Y:S01]  /*3ff0*/  F2FP.TF32.F32.PACK_B R31, R31 ;  /* 0x0000001fff1f723e */ /* 0x000fe200024050ff */
[----:B------:R1:W-:Y:S01]  /*4000*/  @P2 STG.E desc[UR36][R8.64+0x20], R11 ;  /* 0x0000200b08002986 */ /* 0x0003e2000c101924 */
[C---:B------:R-:W-:Y:S01]  /*4010*/  ISETP.GT.AND P1, PT, R3.reuse, RZ, P3 ;  /* 0x000000ff0300720c */ /* 0x040fe20001f24270 */
[-C--:B------:R-:W-:Y:S01]  /*4020*/  FMUL R15, R50, R56.reuse ;  /* 0x00000038320f7220 */ /* 0x080fe20000400000 */
[C---:B------:R-:W-:Y:S01]  /*4030*/  ISETP.GT.AND P2, PT, R3.reuse, RZ, P4 ;  /* 0x000000ff0300720c */ /* 0x040fe20002744270 */
[-C--:B0-----:R-:W-:Y:S01]  /*4040*/  FMUL R5, R32, R56.reuse ;  /* 0x0000003820057220 */ /* 0x081fe20000400000 */
[----:B------:R-:W-:Y:S01]  /*4050*/  ISETP.GT.AND P3, PT, R3, 0x8, P3 ;  /* 0x000000080300780c */ /* 0x000fe20001f64270 */
[----:B------:R-:W-:Y:S01]  /*4060*/  @P0 STG.E desc[UR36][R8.64+0x24], R31 ;  /* 0x0000241f08000986 */ /* 0x000fe2000c101924 */
[----:B------:R-:W-:Y:S01]  /*4070*/  F2FP.TF32.F32.PACK_B R33, R33 ;  /* 0x00000021ff21723e */ /* 0x000fe200024050ff */
[-C--:B------:R-:W-:Y:S01]  /*4080*/  FMUL R51, R51, R56.reuse ;  /* 0x0000003833337220 */ /* 0x080fe20000400000 */
[----:B------:R-:W-:Y:S01]  /*4090*/  F2FP.TF32.F32.PACK_B R5, R5 ;  /* 0x00000005ff05723e */ /* 0x000fe200024050ff */
[-C--:B------:R-:W-:Y:S01]  /*40a0*/  FMUL R53, R53, R56.reuse ;  /* 0x0000003835357220 */ /* 0x080fe20000400000 */
[----:B------:R-:W-:Y:S01]  /*40b0*/  F2FP.TF32.F32.PACK_B R13, R13 ;  /* 0x0000000dff0d723e */ /* 0x000fe200024050ff */
[-C--:B-1----:R-:W-:Y:S01]  /*40c0*/  FMUL R11, R38, R56.reuse ;  /* 0x00000038260b7220 */ /* 0x082fe20000400000 */
[C---:B------:R-:W-:Y:S01]  /*40d0*/  ISETP.GT.AND P0, PT, R4.reuse, 0x19, PT ;  /* 0x000000190400780c */ /* 0x040fe20003f04270 */
[----:B------:R0:W-:Y:S01]  /*40e0*/  @P1 STG.E desc[UR36][R6.64+0x40], R5 ;  /* 0x0000400506001986 */ /* 0x0001e2000c101924 */
[----:B------:R-:W-:Y:S01]  /*40f0*/  ISETP.GT.AND P1, PT, R4, 0x18, PT ;  /* 0x000000180400780c */ /* 0x000fe20003f24270 */
[----:B------:R-:W-:Y:S01]  /*4100*/  FMUL R55, R55, R56 ;  /* 0x0000003837377220 */ /* 0x000fe20000400000 */
[C---:B------:R-:W-:Y:S01]  /*4110*/  ISETP.GT.AND P4, PT, R3.reuse, 0x8, P4 ;  /* 0x000000080300780c */ /* 0x040fe20002784270 */
[----:B------:R-:W-:Y:S01]  /*4120*/  @P2 STG.E desc[UR36][R6.64+0x44], R33 ;  /* 0x0000442106002986 */ /* 0x000fe2000c101924 */
[----:B------:R-:W-:-:S02]  /*4130*/  ISETP.GT.AND P2, PT, R3, RZ, P1 ;  /* 0x000000ff0300720c */ /* 0x000fc40000f44270 */
[C---:B------:R-:W-:Y:S01]  /*4140*/  ISETP.GT.AND P1, PT, R3.reuse, 0x8, P1 ;  /* 0x000000080300780c */ /* 0x040fe20000f24270 */
[----:B------:R1:W-:Y:S01]  /*4150*/  @P3 STG.E desc[UR36][R8.64+0x40], R13 ;  /* 0x0000400d08003986 */ /* 0x0003e2000c101924 */
[----:B------:R-:W-:Y:S02]  /*4160*/  ISETP.GT.AND P3, PT, R3, RZ, P0 ;  /* 0x000000ff0300720c */ /* 0x000fe40000764270 */
[----:B------:R-:W-:Y:S01]  /*4170*/  F2FP.TF32.F32.PACK_B R35, R35 ;  /* 0x00000023ff23723e */ /* 0x000fe200024050ff */
[----:B0-----:R-:W-:Y:S01]  /*4180*/  FMUL R5, R36, R56 ;  /* 0x0000003824057220 */ /* 0x001fe20000400000 */
[----:B------:R-:W-:Y:S02]  /*4190*/  F2FP.TF32.F32.PACK_B R37, R37 ;  /* 0x00000025ff25723e */ /* 0x000fe400024050ff */
[----:B------:R-:W-:Y:S01]  /*41a0*/  F2FP.TF32.F32.PACK_B R11, R11 ;  /* 0x0000000bff0b723e */ /* 0x000fe200024050ff */
[----:B------:R-:W-:Y:S01]  /*41b0*/  @P4 STG.E desc[UR36][R8.64+0x44], R35 ;  /* 0x0000442308004986 */ /* 0x000fe2000c101924 */
[----:B------:R-:W-:-:S02]  /*41c0*/  F2FP.TF32.F32.PACK_B R5, R5 ;  /* 0x00000005ff05723e */ /* 0x000fc400024050ff */
[----:B------:R-:W-:Y:S01]  /*41d0*/  F2FP.TF32.F32.PACK_B R39, R39 ;  /* 0x00000027ff27723e */ /* 0x000fe200024050ff */
[----:B-1----:R-:W-:Y:S01]  /*41e0*/  FMUL R13, R42, R56 ;  /* 0x000000382a0d7220 */ /* 0x002fe20000400000 */
[----:B------:R-:W-:Y:S01]  /*41f0*/  F2FP.TF32.F32.PACK_B R41, R41 ;  /* 0x00000029ff29723e */ /* 0x000fe200024050ff */
[----:B------:R0:W-:Y:S01]  /*4200*/  @P2 STG.E desc[UR36][R6.64+0x60], R5 ;  /* 0x0000600506002986 */ /* 0x0001e2000c101924 */
[C---:B------:R-:W-:Y:S02]  /*4210*/  ISETP.GT.AND P2, PT, R4.reuse, 0x20, PT ;  /* 0x000000200400780c */ /* 0x040fe40003f44270 */
[----:B------:R-:W-:Y:S01]  /*4220*/  F2FP.TF32.F32.PACK_B R13, R13 ;  /* 0x0000000dff0d723e */ /* 0x000fe200024050ff */
[----:B------:R-:W-:Y:S01]  /*4230*/  @P3 STG.E desc[UR36][R6.64+0x64], R37 ;  /* 0x0000642506003986 */ /* 0x000fe2000c101924 */
[C---:B------:R-:W-:Y:S02]  /*4240*/  ISETP.GT.AND P3, PT, R3.reuse, 0x8, P0 ;  /* 0x000000080300780c */ /* 0x040fe40000764270 */
[----:B------:R-:W-:Y:S01]  /*4250*/  ISETP.GT.AND P0, PT, R4, 0x21, PT ;  /* 0x000000210400780c */ /* 0x000fe20003f04270 */
[----:B------:R1:W-:Y:S01]  /*4260*/  @P1 STG.E desc[UR36][R8.64+0x60], R11 ;  /* 0x0000600b08001986 */ /* 0x0003e2000c101924 */
[----:B------:R-:W-:-:S02]  /*4270*/  ISETP.GT.AND P4, PT, R3, RZ, P2 ;  /* 0x000000ff0300720c */ /* 0x000fc40001784270 */
[C---:B------:R-:W-:Y:S01]  /*4280*/  ISETP.GT.AND P1, PT, R3.reuse, RZ, P0 ;  /* 0x000000ff0300720c */ /* 0x040fe20000724270 */
[-C--:B0-----:R-:W-:Y:S01]  /*4290*/  FMUL R5, R40, R56.reuse ;  /* 0x0000003828057220 */ /* 0x081fe20000400000 */
[C---:B------:R-:W-:Y:S02]  /*42a0*/  ISETP.GT.AND P2, PT, R3.reuse, 0x8, P2 ;  /* 0x000000080300780c */ /* 0x040fe40001744270 */
[----:B------:R-:W-:Y:S02]  /*42b0*/  F2FP.TF32.F32.PACK_B R43, R43 ;  /* 0x0000002bff2b723e */ /* 0x000fe400024050ff */
[----:B------:R-:W-:Y:S01]  /*42c0*/  F2FP.TF32.F32.PACK_B R5, R5 ;  /* 0x00000005ff05723e */ /* 0x000fe200024050ff */
[----:B------:R-:W-:Y:S01]  /*42d0*/  @P3 STG.E desc[UR36][R8.64+0x64], R39 ;  /* 0x0000642708003986 */ /* 0x000fe2000c101924 */
[----:B------:R-:W-:Y:S01]  /*42e0*/  ISETP.GT.AND P3, PT, R3, 0x8, P0 ;  /* 0x000000080300780c */ /* 0x000fe20000764270 */
[----:B-1----:R-:W-:Y:S01]  /*42f0*/  FMUL R11, R46, R56 ;  /* 0x000000382e0b7220 */ /* 0x002fe20000400000 */
[----:B------:R-:W-:Y:S01]  /*4300*/  ISETP.GT.AND P0, PT, R4, 0x29, PT ;  /* 0x000000290400780c */ /* 0x000fe20003f04270 */
[----:B------:R0:W-:Y:S01]  /*4310*/  @P4 STG.E desc[UR36][R6.64+0x80], R5 ;  /* 0x0000800506004986 */ /* 0x0001e2000c101924 */
[----:B------:R-:W-:-:S02]  /*4320*/  F2FP.TF32.F32.PACK_B R45, R45 ;  /* 0x0000002dff2d723e */ /* 0x000fc400024050ff */
[----:B------:R-:W-:Y:S01]  /*4330*/  F2FP.TF32.F32.PACK_B R11, R11 ;  /* 0x0000000bff0b723e */ /* 0x000fe200024050ff */
[----:B------:R-:W-:Y:S01]  /*4340*/  @P1 STG.E desc[UR36][R6.64+0x84], R41 ;  /* 0x0000842906001986 */ /* 0x000fe2000c101924 */
[----:B------:R-:W-:Y:S02]  /*4350*/  ISETP.GT.AND P1, PT, R4, 0x28, PT ;  /* 0x000000280400780c */ /* 0x000fe40003f24270 */
[----:B------:R-:W-:Y:S01]  /*4360*/  F2FP.TF32.F32.PACK_B R47, R47 ;  /* 0x0000002fff2f723e */ /* 0x000fe200024050ff */
[----:B------:R1:W-:Y:S01]  /*4370*/  @P2 STG.E desc[UR36][R8.64+0x80], R13 ;  /* 0x0000800d08002986 */ /* 0x0003e2000c101924 */
[C---:B------:R-:W-:Y:S02]  /*4380*/  ISETP.GT.AND P4, PT, R3.reuse, RZ, P1 ;  /* 0x000000ff0300720c */ /* 0x040fe40000f84270 */
[C---:B------:R-:W-:Y:S01]  /*4390*/  ISETP.GT.AND P2, PT, R3.reuse, RZ, P0 ;  /* 0x000000ff0300720c */ /* 0x040fe20000744270 */
[----:B0-----:R-:W-:Y:S01]  /*43a0*/  FMUL R5, R44, R56 ;  /* 0x000000382c057220 */ /* 0x001fe20000400000 */
[----:B------:R-:W-:Y:S01]  /*43b0*/  ISETP.GT.AND P1, PT, R3, 0x8, P1 ;  /* 0x000000080300780c */ /* 0x000fe20000f24270 */
[----:B------:R-:W-:Y:S01]  /*43c0*/  @P3 STG.E desc[UR36][R8.64+0x84], R43 ;  /* 0x0000842b08003986 */ /* 0x000fe2000c101924 */
[----:B------:R-:W-:-:S02]  /*43d0*/  ISETP.GT.AND P3, PT, R4, 0x31, PT ;  /* 0x000000310400780c */ /* 0x000fc40003f64270 */
[----:B------:R-:W-:Y:S02]  /*43e0*/  F2FP.TF32.F32.PACK_B R5, R5 ;  /* 0x00000005ff05723e */ /* 0x000fe400024050ff */
[----:B------:R-:W-:Y:S01]  /*43f0*/  ISETP.GT.AND P0, PT, R3, 0x8, P0 ;  /* 0x000000080300780c */ /* 0x000fe20000704270 */
[----:B-1----:R-:W-:Y:S01]  /*4400*/  FMUL R13, R48, R56 ;  /* 0x00000038300d7220 */ /* 0x002fe20000400000 */
[----:B------:R-:W-:Y:S01]  /*4410*/  F2FP.TF32.F32.PACK_B R49, R49 ;  /* 0x00000031ff31723e */ /* 0x000fe200024050ff */
[----:B------:R-:W-:Y:S01]  /*4420*/  @P4 STG.E desc[UR36][R6.64+0xa0], R5 ;  /* 0x0000a00506004986 */ /* 0x000fe2000c101924 */
[----:B------:R-:W-:Y:S02]  /*4430*/  F2FP.TF32.F32.PACK_B R15, R15 ;  /* 0x0000000fff0f723e */ /* 0x000fe400024050ff */
[----:B------:R-:W-:Y:S01]  /*4440*/  F2FP.TF32.F32.PACK_B R13, R13 ;  /* 0x0000000dff0d723e */ /* 0x000fe200024050ff */
[----:B------:R-:W-:Y:S01]  /*4450*/  @P2 STG.E desc[UR36][R6.64+0xa4], R45 ;  /* 0x0000a42d06002986 */ /* 0x000fe2000c101924 */
[----:B------:R-:W-:-:S02]  /*4460*/  ISETP.GT.AND P2, PT, R4, 0x30, PT ;  /* 0x000000300400780c */ /* 0x000fc40003f44270 */
[----:B------:R-:W-:Y:S01]  /*4470*/  F2FP.TF32.F32.PACK_B R51, R51 ;  /* 0x00000033ff33723e */ /* 0x000fe200024050ff */
[----:B------:R0:W-:Y:S01]  /*4480*/  @P1 STG.E desc[UR36][R8.64+0xa0], R11 ;  /* 0x0000a00b08001986 */ /* 0x0001e2000c101924 */
[C---:B------:R-:W-:Y:S02]  /*4490*/  ISETP.GT.AND P4, PT, R3.reuse, RZ, P2 ;  /* 0x000000ff0300720c */ /* 0x040fe40001784270 */
[C---:B------:R-:W-:Y:S01]  /*44a0*/  ISETP.GT.AND P1, PT, R3.reuse, RZ, P3 ;  /* 0x000000ff0300720c */ /* 0x040fe20001f24270 */
[----:B------:R-:W-:Y:S01]  /*44b0*/  @P0 STG.E desc[UR36][R8.64+0xa4], R47 ;  /* 0x0000a42f08000986 */ /* 0x000fe2000c101924 */
[C---:B------:R-:W-:Y:S02]  /*44c0*/  ISETP.GT.AND P2, PT, R3.reuse, 0x8, P2 ;  /* 0x000000080300780c */ /* 0x040fe40001744270 */
[----:B------:R-:W-:Y:S02]  /*44d0*/  ISETP.GT.AND P0, PT, R4, 0x38, PT ;  /* 0x000000380400780c */ /* 0x000fe40003f04270 */
[----:B------:R-:W-:-:S02]  /*44e0*/  ISETP.GT.AND P3, PT, R3, 0x8, P3 ;  /* 0x000000080300780c */ /* 0x000fc40001f64270 */
[----:B------:R-:W-:Y:S01]  /*44f0*/  F2FP.TF32.F32.PACK_B R53, R53 ;  /* 0x00000035ff35723e */ /* 0x000fe200024050ff */
[----:B0-----:R-:W-:Y:S01]  /*4500*/  FMUL R11, R54, R56 ;  /* 0x00000038360b7220 */ /* 0x001fe20000400000 */
[----:B------:R-:W-:Y:S01]  /*4510*/  F2FP.TF32.F32.PACK_B R55, R55 ;  /* 0x00000037ff37723e */ /* 0x000fe200024050ff */
[----:B------:R-:W-:Y:S01]  /*4520*/  @P4 STG.E desc[UR36][R6.64+0xc0], R13 ;  /* 0x0000c00d06004986 */ /* 0x000fe2000c101924 */
[----:B------:R-:W-:Y:S01]  /*4530*/  ISETP.GT.AND P4, PT, R4, 0x39, PT ;  /* 0x000000390400780c */ /* 0x000fe20003f84270 */
[----:B------:R-:W-:Y:S01]  /*4540*/  @P1 IMAD.MOV.U32 R4, RZ, RZ, R6 ;  /* 0x000000ffff041224 */ /* 0x000fe200078e0006 */
[----:B------:R-:W-:Y:S01]  /*4550*/  F2FP.TF32.F32.PACK_B R11, R11 ;  /* 0x0000000bff0b723e */ /* 0x000fe200024050ff */
[----:B------:R-:W-:-:S05]  /*4560*/  @P1 IMAD.MOV.U32 R5, RZ, RZ, R7 ;  /* 0x000000ffff051224 */ /* 0x000fca00078e0007 */
[----:B------:R0:W-:Y:S01]  /*4570*/  @P1 STG.E desc[UR36][R4.64+0xc4], R49 ;  /* 0x0000c43104001986 */ /* 0x0001e2000c101924 */
[C---:B------:R-:W-:Y:S02]  /*4580*/  ISETP.GT.AND P1, PT, R3.reuse, RZ, P0 ;  /* 0x000000ff0300720c */ /* 0x040fe40000724270 */
[----:B------:R-:W-:Y:S01]  /*4590*/  ISETP.GT.AND P0, PT, R3, 0x8, P0 ;  /* 0x000000080300780c */ /* 0x000fe20000704270 */
[----:B0-----:R-:W-:Y:S02]  /*45a0*/  @P2 IMAD.MOV.U32 R4, RZ, RZ, R8 ;  /* 0x000000ffff042224 */ /* 0x001fe400078e0008 */
[----:B------:R-:W-:-:S05]  /*45b0*/  @P2 IMAD.MOV.U32 R5, RZ, RZ, R9 ;  /* 0x000000ffff052224 */ /* 0x000fca00078e0009 */
[----:B------:R0:W-:Y:S01]  /*45c0*/  @P2 STG.E desc[UR36][R4.64+0xc0], R15 ;  /* 0x0000c00f04002986 */ /* 0x0001e2000c101924 */
[C---:B------:R-:W-:Y:S02]  /*45d0*/  ISETP.GT.AND P2, PT, R3.reuse, RZ, P4 ;  /* 0x000000ff0300720c */ /* 0x040fe40002744270 */
[----:B------:R-:W-:Y:S01]  /*45e0*/  ISETP.GT.AND P4, PT, R3, 0x8, P4 ;  /* 0x000000080300780c */ /* 0x000fe20002784270 */
[----:B------:R-:W-:-:S05]  /*45f0*/  FMUL R3, R52, R56 ;  /* 0x0000003834037220 */ /* 0x000fca0000400000 */
[----:B------:R-:W-:Y:S01]  /*4600*/  F2FP.TF32.F32.PACK_B R3, R3 ;  /* 0x00000003ff03723e */ /* 0x000fe200024050ff */
[----:B0-----:R-:W-:Y:S02]  /*4610*/  @P3 IMAD.MOV.U32 R4, RZ, RZ, R8 ;  /* 0x000000ffff043224 */ /* 0x001fe400078e0008 */
[----:B------:R-:W-:-:S05]  /*4620*/  @P3 IMAD.MOV.U32 R5, RZ, RZ, R9 ;  /* 0x000000ffff053224 */ /* 0x000fca00078e0009 */
[----:B------:R0:W-:Y:S02]  /*4630*/  @P3 STG.E desc[UR36][R4.64+0xc4], R51 ;  /* 0x0000c43304003986 */ /* 0x0001e4000c101924 */
[----:B0-----:R-:W-:Y:S02]  /*4640*/  @P1 IMAD.MOV.U32 R4, RZ, RZ, R6 ;  /* 0x000000ffff041224 */ /* 0x001fe400078e0006 */
[----:B------:R-:W-:-:S05]  /*4650*/  @P1 IMAD.MOV.U32 R5, RZ, RZ, R7 ;  /* 0x000000ffff051224 */ /* 0x000fca00078e0007 */
[----:B------:R0:W-:Y:S04]  /*4660*/  @P1 STG.E desc[UR36][R4.64+0xe0], R3 ;  /* 0x0000e00304001986 */ /* 0x0001e8000c101924 */
[----:B------:R1:W-:Y:S01]  /*4670*/  @P2 STG.E desc[UR36][R6.64+0xe4], R53 ;  /* 0x0000e43506002986 */ /* 0x0003e2000c101924 */
[----:B0-----:R-:W-:Y:S02]  /*4680*/  @P0 IMAD.MOV.U32 R4, RZ, RZ, R8 ;  /* 0x000000ffff040224 */ /* 0x001fe400078e0008 */
[----:B------:R-:W-:-:S05]  /*4690*/  @P0 IMAD.MOV.U32 R5, RZ, RZ, R9 ;  /* 0x000000ffff050224 */ /* 0x000fca00078e0009 */
[----:B------:R1:W-:Y:S04]  /*46a0*/  @P0 STG.E desc[UR36][R4.64+0xe0], R11 ;  /* 0x0000e00b04000986 */ /* 0x0003e8000c101924 */
[----:B------:R1:W-:Y:S02]  /*46b0*/  @P4 STG.E desc[UR36][R8.64+0xe4], R55 ;  /* 0x0000e43708004986 */ /* 0x0003e4000c101924 */
.L_x_94:
[----:B------:R-:W-:Y:S05]  /*46c0*/  BSYNC B0 ;  /* 0x0000000000007941 */ /* 0x000fea0003800000 */
.L_x_32:
[----:B------:R-:W-:Y:S01]  /*46d0*/  IADD3 R16, P0, R16, UR38, RZ ;  /* 0x0000002610107c10 */ /* 0x000fe2000ff1e0ff */
[----:B------:R-:W-:Y:S01]  /*46e0*/  ULDC.64 UR4, c[0x0][0x650] ;  /* 0x0001940000047ab9 */ /* 0x000fe20000000a00 */
[----:B------:R-:W-:Y:S01]  /*46f0*/  PRMT R3, RZ, 0x7610, R3 ;  /* 0x00007610ff037816 */ /* 0x000fe20000000003 */
[----:B------:R-:W-:Y:S01]  /*4700*/  IMAD.MOV.U32 R70, RZ, RZ, -0x1 ;  /* 0xffffffffff467424 */ /* 0x000fe200078e00ff */
[----:B------:R-:W-:Y:S01]  /*4710*/  IADD3.X R17, R17, UR41, RZ, P0, !PT ;  /* 0x0000002911117c10 */ /* 0x000fe200087fe4ff */
[----:B--2---:R-:W-:Y:S01]  /*4720*/  IMAD.MOV.U32 R67, RZ, RZ, -0x1 ;  /* 0xffffffffff437424 */ /* 0x004fe200078e00ff */
[----:B------:R-:W-:-:S04]  /*4730*/  ISETP.GE.U32.AND P0, PT, R16, UR4, PT ;  /* 0x0000000410007c0c */ /* 0x000fc8000bf06070 */
[----:B------:R-:W-:-:S13]  /*4740*/  ISETP.GE.U32.AND.EX P0, PT, R17, UR5, PT, P0 ;  /* 0x0000000511007c0c */ /* 0x000fda000bf06100 */
[----:B------:R-:W-:Y:S05]  /*4750*/  @P0 BRA `(.L_x_95) ;  /* 0x00000004004c0947 */ /* 0x000fea0003800000 */
[----:B01-3--:R-:W0:Y:S01]  /*4760*/  LDC.64 R10, c[0x0][0x628] ;  /* 0x00018a00ff0a7b82 */ /* 0x00be220000000a00 */
[----:B----4-:R-:W1:Y:S01]  /*4770*/  S2R R12, SR_CTAID.X ;  /* 0x00000000000c7919 */ /* 0x010e620000002500 */
[----:B------:R-:W-:Y:S02]  /*4780*/  IMAD.MOV.U32 R8, RZ, RZ, R16 ;  /* 0x000000ffff087224 */ /* 0x000fe400078e0010 */
[----:B------:R-:W-:Y:S01]  /*4790*/  IMAD.MOV.U32 R9, RZ, RZ, R17 ;  /* 0x000000ffff097224 */ /* 0x000fe200078e0011 */
[----:B------:R-:W2:Y:S03]  /*47a0*/  S2R R20, SR_CTAID.Y ;  /* 0x0000000000147919 */ /* 0x000ea60000002600 */
[----:B------:R-:W3:Y:S08]  /*47b0*/  LDC R0, c[0x0][0x630] ;  /* 0x00018c00ff007b82 */ /* 0x000ef00000000800 */
[----:B------:R-:W4:Y:S01]  /*47c0*/  LDC.64 R14, c[0x0][0x620] ;  /* 0x00018800ff0e7b82 */ /* 0x000f220000000a00 */
[----:B0-----:R-:W-:-:S04]  /*47d0*/  ISETP.NE.U32.AND P0, PT, R10, RZ, PT ;  /* 0x000000ff0a00720c */ /* 0x001fc80003f05070 */
[----:B------:R-:W-:-:S13]  /*47e0*/  ISETP.NE.AND.EX P0, PT, R11, RZ, PT, P0 ;  /* 0x000000ff0b00720c */ /* 0x000fda0003f05300 */
[----:B-1234-:R-:W-:Y:S05]  /*47f0*/  @!P0 BRA `(.L_x_96) ;  /* 0x0000000000288947 */ /* 0x01efea0003800000 */
        /* <DEDUP_REMOVED lines=10> */
.L_x_96:
[-CC-:B------:R-:W-:Y:S01]  /*48a0*/  SHF.R.U64 R67, R8, R0.reuse, R9.reuse ;  /* 0x0000000008437219 */ /* 0x180fe20000001209 */
[----:B------:R-:W0:Y:S01]  /*48b0*/  LDC.64 R26, c[0x0][0x640] ;  /* 0x00019000ff1a7b82 */ /* 0x000e220000000a00 */
[----:B------:R-:W-:Y:S01]  /*48c0*/  SHF.R.U32.HI R0, RZ, R0, R9 ;  /* 0x00000000ff007219 */ /* 0x000fe20000011609 */
[----:B------:R-:W-:Y:S01]  /*48d0*/  ULDC UR4, c[0x0][0x150] ;  /* 0x0000540000047ab9 */ /* 0x000fe20000000800 */
[----:B------:R-:W-:Y:S02]  /*48e0*/  IADD3 R3, P0, RZ, -R67, RZ ;  /* 0x80000043ff037210 */ /* 0x000fe40007f1e0ff */
[----:B------:R-:W-:-:S03]  /*48f0*/  I2FP.F32.U32 R7, R12 ;  /* 0x0000000c00077245 */ /* 0x000fc60000201000 */
[----:B------:R-:W1:Y:S01]  /*4900*/  LDC R6, c[0x0][0x618] ;  /* 0x00018600ff067b82 */ /* 0x000e620000000800 */
[----:B------:R-:W-:Y:S02]  /*4910*/  IMAD.X R5, RZ, RZ, ~R0, P0 ;  /* 0x000000ffff057224 */ /* 0x000fe400000e0e00 */
[----:B------:R-:W-:Y:S01]  /*4920*/  FMUL R7, R7, UR4 ;  /* 0x0000000407077c20 */ /* 0x000fe20008400000 */
[----:B------:R-:W-:Y:S01]  /*4930*/  ULDC UR4, c[0x0][0x154] ;  /* 0x0000550000047ab9 */ /* 0x000fe20000000800 */
[-C--:B------:R-:W-:Y:S02]  /*4940*/  IMAD R0, R5, R14.reuse, RZ ;  /* 0x0000000e05007224 */ /* 0x080fe400078e02ff */
[C---:B------:R-:W-:Y:S01]  /*4950*/  IMAD.WIDE.U32 R4, R3.reuse, R14, R16 ;  /* 0x0000000e03047225 */ /* 0x040fe200078e0010 */
[----:B------:R-:W2:Y:S01]  /*4960*/  LDC R11, c[0x0][0x608] ;  /* 0x00018200ff0b7b82 */ /* 0x000ea20000000800 */
[----:B------:R-:W3:Y:S02]  /*4970*/  F2I.U32.TRUNC.NTZ R7, R7 ;  /* 0x0000000700077305 */ /* 0x000ee4000020f000 */
[----:B------:R-:W-:-:S04]  /*4980*/  IMAD R3, R3, R15, R0 ;  /* 0x0000000f03037224 */ /* 0x000fc800078e0200 */
[----:B------:R-:W-:Y:S01]  /*4990*/  IMAD.IADD R3, R5, 0x1, R3 ;  /* 0x0000000105037824 */ /* 0x000fe200078e0203 */
[----:B------:R-:W4:Y:S01]  /*49a0*/  LDC R8, c[0x0][0x658] ;  /* 0x00019600ff087b82 */ /* 0x000f220000000800 */
[----:B------:R-:W-:Y:S02]  /*49b0*/  I2FP.F32.U32 R5, R20 ;  /* 0x0000001400057245 */ /* 0x000fe40000201000 */
[----:B0-----:R-:W-:-:S04]  /*49c0*/  ISETP.NE.U32.AND P0, PT, R26, RZ, PT ;  /* 0x000000ff1a00720c */ /* 0x001fc80003f05070 */
[----:B------:R-:W-:Y:S01]  /*49d0*/  ISETP.NE.AND.EX P0, PT, R27, RZ, PT, P0 ;  /* 0x000000ff1b00720c */ /* 0x000fe20003f05300 */
[----:B------:R-:W0:Y:S01]  /*49e0*/  LDC R9, c[0x0][0x144] ;  /* 0x00005100ff097b82 */ /* 0x000e220000000800 */
[-C--:B-1----:R-:W-:Y:S01]  /*49f0*/  SHF.R.U64 R13, R4, R6.reuse, R3 ;  /* 0x00000006040d7219 */ /* 0x082fe20000001203 */
[----:B---3--:R-:W-:Y:S01]  /*4a00*/  IMAD.MOV R7, RZ, RZ, -R7 ;  /* 0x000000ffff077224 */ /* 0x008fe200078e0a07 */
[----:B------:R-:W-:Y:S01]  /*4a10*/  SHF.R.U32.HI R0, RZ, R6, R3 ;  /* 0x00000006ff007219 */ /* 0x000fe20000011603 */
[----:B------:R-:W-:-:S04]  /*4a20*/  FMUL R6, R5, UR4 ;  /* 0x0000000405067c20 */ /* 0x000fc80008400000 */
[----:B------:R-:W1:Y:S01]  /*4a30*/  LDC R21, c[0x0][0x148] ;  /* 0x00005200ff157b82 */ /* 0x000e620000000800 */
[----:B------:R3:W0:Y:S01]  /*4a40*/  F2I.U32.TRUNC.NTZ R14, R6 ;  /* 0x00000006000e7305 */ /* 0x000622000020f000 */
[-CC-:B--2---:R-:W-:Y:S02]  /*4a50*/  SHF.R.U64 R10, R13, R11.reuse, R0.reuse ;  /* 0x0000000b0d0a7219 */ /* 0x184fe40000001200 */
[----:B------:R-:W-:-:S04]  /*4a60*/  SHF.R.U32.HI R3, RZ, R11, R0 ;  /* 0x0000000bff037219 */ /* 0x000fc80000011600 */
[----:B-----5:R-:W2:Y:S01]  /*4a70*/  LDC R24, c[0x0][0x648] ;  /* 0x00019200ff187b82 */ /* 0x020ea20000000800 */
[-CC-:B----4-:R-:W-:Y:S02]  /*4a80*/  SHF.R.U64 R15, R10, R8.reuse, R3.reuse ;  /* 0x000000080a0f7219 */ /* 0x190fe40000001203 */
[----:B------:R-:W-:-:S03]  /*4a90*/  SHF.R.U32.HI R5, RZ, R8, R3 ;  /* 0x00000008ff057219 */ /* 0x000fc60000011603 */
[----:B------:R-:W-:Y:S02]  /*4aa0*/  IMAD.MOV.U32 R4, RZ, RZ, R15 ;  /* 0x000000ffff047224 */ /* 0x000fe400078e000f */
[----:B------:R-:W4:Y:S01]  /*4ab0*/  LDC R28, c[0x0][0x638] ;  /* 0x00018e00ff1c7b82 */ /* 0x000f220000000800 */
[----:B0-----:R-:W-:-:S07]  /*4ac0*/  IMAD R25, R9, R7, R12 ;  /* 0x0000000709197224 */ /* 0x001fce00078e020c */
[----:B------:R-:W0:Y:S08]  /*4ad0*/  LDC R29, c[0x0][0x610] ;  /* 0x00018400ff1d7b82 */ /* 0x000e300000000800 */
[----:B------:R-:W0:Y:S01]  /*4ae0*/  LDC R30, c[0x0][0x600] ;  /* 0x00018000ff1e7b82 */ /* 0x000e220000000800 */
[----:B-1-3--:R-:W-:Y:S05]  /*4af0*/  @!P0 BRA `(.L_x_97) ;  /* 0x0000000000288947 */ /* 0x00afea0003800000 */
[----:B------:R-:W1:Y:S02]  /*4b00*/  LDC R0, c[0x0][0x64c] ;  /* 0x00019300ff007b82 */ /* 0x000e640000000800 */
[----:B-1----:R-:W-:-:S05]  /*4b10*/  IADD3 R3, P0, R15, R0, RZ ;  /* 0x000000000f037210 */ /* 0x002fca0007f1e0ff */
        /* <DEDUP_REMOVED lines=8> */
.L_x_97:
[----:B------:R-:W-:Y:S01]  /*4ba0*/  ISETP.NE.AND P0, PT, R2, 0x1, PT ;  /* 0x000000010200780c */ /* 0x000fe20003f05270 */
[----:B------:R-:W-:Y:S01]  /*4bb0*/  IMAD.MOV R14, RZ, RZ, -R14 ;  /* 0x000000ffff0e7224 */ /* 0x000fe200078e0a0e */
[----:B--2---:R-:W-:Y:S02]  /*4bc0*/  SHF.R.U64 R0, R4, R24, R5 ;  /* 0x0000001804007219 */ /* 0x004fe40000001205 */
[----:B------:R-:W-:Y:S02]  /*4bd0*/  LOP3.LUT R3, R10, R65, RZ, 0xc0, !PT ;  /* 0x000000410a037212 */ /* 0x000fe400078ec0ff */
[----:B------:R-:W-:Y:S01]  /*4be0*/  LOP3.LUT R6, R13, R64, RZ, 0xc0, !PT ;  /* 0x000000400d067212 */ /* 0x000fe200078ec0ff */
[----:B------:R-:W-:Y:S02]  /*4bf0*/  IMAD.MOV R4, RZ, RZ, -R0 ;  /* 0x000000ffff047224 */ /* 0x000fe400078e0a00 */
[----:B------:R-:W-:Y:S02]  /*4c00*/  IMAD R0, R60, R0, R3 ;  /* 0x000000003c007224 */ /* 0x000fe400078e0203 */
[----:B----4-:R-:W-:-:S02]  /*4c10*/  IMAD R3, R4, R28, R15 ;  /* 0x0000001c04037224 */ /* 0x010fc400078e020f */
[----:B------:R-:W-:Y:S02]  /*4c20*/  @P0 IMAD R25, R21, R14, R20 ;  /* 0x0000000e15190224 */ /* 0x000fe400078e0214 */
[----:B0-----:R-:W-:Y:S02]  /*4c30*/  IMAD R5, R3, R30, R6 ;  /* 0x0000001e03057224 */ /* 0x001fe400078e0206 */
[----:B------:R-:W-:Y:S02]  /*4c40*/  IMAD R0, R0, R29, R25 ;  /* 0x0000001d00007224 */ /* 0x000fe400078e0219 */
[----:B------:R-:W-:-:S03]  /*4c50*/  IMAD.MOV.U32 R4, RZ, RZ, 0x1 ;  /* 0x00000001ff047424 */ /* 0x000fc600078e00ff */
[----:B------:R-:W-:Y:S02]  /*4c60*/  SEL R70, R5, R0, !P0 ;  /* 0x0000000005467207 */ /* 0x000fe40004000000 */
[----:B------:R-:W-:Y:S02]  /*4c70*/  PRMT R3, R4, 0x7610, R3 ;  /* 0x0000761004037816 */ /* 0x000fe40000000003 */
[----:B------:R-:W-:-:S07]  /*4c80*/  SEL R0, R0, R5, !P0 ;  /* 0x0000000500007207 */ /* 0x000fce0004000000 */
.L_x_95:
[----:B------:R-:W-:Y:S01]  /*4c90*/  LOP3.LUT P0, RZ, R3, 0xff, RZ, 0xc0, !PT ;  /* 0x000000ff03ff7812 */ /* 0x000fe2000780c0ff */
[----:B------:R-:W-:Y:S01]  /*4ca0*/  UIMAD.WIDE.U32 UR4, UR42, -0x33333333, URZ ;  /* 0xcccccccd2a0478a5 */ /* 0x000fe2000f8e003f */
[----:B------:R-:W-:-:S03]  /*4cb0*/  IMAD.MOV.U32 R71, RZ, RZ, R0 ;  /* 0x000000ffff477224 */ /* 0x000fc600078e0000 */
[----:B------:R-:W-:-:S04]  /*4cc0*/  USHF.R.U32.HI UR4, URZ, 0x2, UR5 ;  /* 0x000000023f047899 */ /* 0x000fc80008011605 */
[----:B------:R-:W-:-:S04]  /*4cd0*/  UIMAD UR42, UR4, -0x5, UR42 ;  /* 0xfffffffb042a78a4 */ /* 0x000fc8000f8e022a */
[----:B------:R-:W-:Y:S08]  /*4ce0*/  @P0 BRA `(.L_x_98) ;  /* 0xffffffc400d00947 */ /* 0x000ff0000383ffff */
[----:B------:R-:W-:Y:S05]  /*4cf0*/  EXIT ;  /* 0x000000000000794d */ /* 0x000fea0003800000 */
.L_x_7:
        /* <DEDUP_REMOVED lines=26> */
.L_x_100:
[----:B------:R-:W0:Y:S01]  /*4ea0*/  LDC.64 R28, c[0x0][0x640] ;  /* 0x00019000ff1c7b82 */ /* 0x000e220000000a00 */
[-CC-:B------:R-:W-:Y:S01]  /*4eb0*/  SHF.R.U64 R22, R14, R6.reuse, R15.reuse ;  /* 0x000000060e167219 */ /* 0x180fe2000000120f */
[----:B------:R-:W-:Y:S01]  /*4ec0*/  IMAD.MOV.U32 R30, RZ, RZ, 0x1 ;  /* 0x00000001ff1e7424 */ /* 0x000fe200078e00ff */
[----:B------:R-:W-:Y:S02]  /*4ed0*/  SHF.R.U32.HI R6, RZ, R6, R15 ;  /* 0x00000006ff067219 */ /* 0x000fe4000001160f */
[----:B------:R-:W-:-:S03]  /*4ee0*/  IADD3 R13, P0, RZ, -R22, RZ ;  /* 0x80000016ff0d7210 */ /* 0x000fc60007f1e0ff */
[----:B------:R-:W1:Y:S02]  /*4ef0*/  LDC R12, c[0x0][0x618] ;  /* 0x00018600ff0c7b82 */ /* 0x000e640000000800 */
[----:B------:R-:W-:-:S04]  /*4f00*/  IMAD.X R11, RZ, RZ, ~R6, P0 ;  /* 0x000000ffff0b7224 */ /* 0x000fc800000e0e06 */
[-C--:B------:R-:W-:Y:S02]  /*4f10*/  IMAD R6, R11, R24.reuse, RZ ;  /* 0x000000180b067224 */ /* 0x080fe400078e02ff */
[----:B------:R-:W2:Y:S01]  /*4f20*/  LDC R14, c[0x0][0x608] ;  /* 0x00018200ff0e7b82 */ /* 0x000ea20000000800 */
[----:B------:R-:W-:-:S04]  /*4f30*/  IMAD.WIDE.U32 R10, R13, R24, R16 ;  /* 0x000000180d0a7225 */ /* 0x000fc800078e0010 */
[----:B------:R-:W-:-:S03]  /*4f40*/  IMAD R13, R13, R25, R6 ;  /* 0x000000190d0d7224 */ /* 0x000fc600078e0206 */
[----:B------:R-:W3:Y:S01]  /*4f50*/  LDC R27, c[0x0][0x658] ;  /* 0x00019600ff1b7b82 */ /* 0x000ee20000000800 */
[----:B------:R-:W-:Y:S01]  /*4f60*/  IMAD.IADD R11, R11, 0x1, R13 ;  /* 0x000000010b0b7824 */ /* 0x000fe200078e020d */
[----:B0-----:R-:W-:-:S04]  /*4f70*/  ISETP.NE.U32.AND P0, PT, R28, RZ, PT ;  /* 0x000000ff1c00720c */ /* 0x001fc80003f05070 */
[----:B------:R-:W-:Y:S02]  /*4f80*/  ISETP.NE.AND.EX P0, PT, R29, RZ, PT, P0 ;  /* 0x000000ff1d00720c */ /* 0x000fe40003f05300 */
[----:B------:R-:W0:Y:S01]  /*4f90*/  LDC R24, c[0x0][0x600] ;  /* 0x00018000ff187b82 */ /* 0x000e220000000800 */
[-CC-:B-1----:R-:W-:Y:S01]  /*4fa0*/  SHF.R.U64 R8, R10, R12.reuse, R11.reuse ;  /* 0x0000000c0a087219 */ /* 0x182fe2000000120b */
[----:B------:R-:W-:Y:S01]  /*4fb0*/  IMAD.MOV.U32 R10, RZ, RZ, -0x1 ;  /* 0xffffffffff0a7424 */ /* 0x000fe200078e00ff */
[----:B------:R-:W-:-:S05]  /*4fc0*/  SHF.R.U32.HI R11, RZ, R12, R11 ;  /* 0x0000000cff0b7219 */ /* 0x000fca000001160b */
[----:B------:R-:W1:Y:S01]  /*4fd0*/  LDC R25, c[0x0][0x648] ;  /* 0x00019200ff197b82 */ /* 0x000e620000000800 */
[-CC-:B--2---:R-:W-:Y:S02]  /*4fe0*/  SHF.R.U64 R21, R8, R14.reuse, R11.reuse ;  /* 0x0000000e08157219 */ /* 0x184fe4000000120b */
[----:B------:R-:W-:-:S05]  /*4ff0*/  SHF.R.U32.HI R6, RZ, R14, R11 ;  /* 0x0000000eff067219 */ /* 0x000fca000001160b */
[----:B------:R-:W2:Y:S01]  /*5000*/  LDC R26, c[0x0][0x638] ;  /* 0x00018e00ff1a7b82 */ /* 0x000ea20000000800 */
[-C--:B---3--:R-:W-:Y:S02]  /*5010*/  SHF.L.U32 R10, R10, R27.reuse, RZ ;  /* 0x0000001b0a0a7219 */ /* 0x088fe400000006ff */
[-CC-:B------:R-:W-:Y:S02]  /*5020*/  SHF.R.U64 R23, R21, R27.reuse, R6.reuse ;  /* 0x0000001b15177219 */ /* 0x180fe40000001206 */
[----:B------:R-:W-:Y:S02]  /*5030*/  LOP3.LUT R32, RZ, R10, RZ, 0x33, !PT ;  /* 0x0000000aff207212 */ /* 0x000fe400078e33ff */
[----:B------:R-:W-:Y:S01]  /*5040*/  SHF.R.U32.HI R11, RZ, R27, R6 ;  /* 0x0000001bff0b7219 */ /* 0x000fe20000011606 */
[----:B------:R-:W3:Y:S01]  /*5050*/  LDC R31, c[0x0][0x610] ;  /* 0x00018400ff1f7b82 */ /* 0x000ee20000000800 */
[----:B------:R-:W-:Y:S01]  /*5060*/  IMAD.MOV.U32 R10, RZ, RZ, R23 ;  /* 0x000000ffff0a7224 */ /* 0x000fe200078e0017 */
[----:B------:R-:W-:Y:S06]  /*5070*/  @!P0 BRA `(.L_x_101) ;  /* 0x0000000000288947 */ /* 0x000fec0003800000 */
        /* <DEDUP_REMOVED lines=10> */
.L_x_101:
[----:B------:R-:W-:Y:S02]  /*5120*/  ISETP.NE.AND P0, PT, R2, 0x1, PT ;  /* 0x000000010200780c */ /* 0x000fe40003f05270 */
[----:B-1----:R-:W-:Y:S01]  /*5130*/  SHF.R.U64 R6, R10, R25, R11 ;  /* 0x000000190a067219 */ /* 0x002fe2000000120b */
[----:B0-----:R-:W-:Y:S01]  /*5140*/  VIADD R11, R24, 0xffffffff ;  /* 0xffffffff180b7836 */ /* 0x001fe20000000000 */
[----:B------:R-:W-:Y:S02]  /*5150*/  SHF.L.U32 R30, R30, R27, RZ ;  /* 0x0000001b1e1e7219 */ /* 0x000fe400000006ff */
[----:B------:R-:W-:Y:S01]  /*5160*/  LOP3.LUT R5, R21, R32, RZ, 0xc0, !PT ;  /* 0x0000002015057212 */ /* 0x000fe200078ec0ff */
[----:B------:R-:W-:-:S04]  /*5170*/  IMAD.MOV R10, RZ, RZ, -R6 ;  /* 0x000000ffff0a7224 */ /* 0x000fc800078e0a06 */
[----:B------:R-:W-:Y:S01]  /*5180*/  IMAD R6, R30, R6, R5 ;  /* 0x000000061e067224 */ /* 0x000fe200078e0205 */
[----:B------:R-:W-:Y:S01]  /*5190*/  LOP3.LUT R5, R8, R11, RZ, 0xc0, !PT ;  /* 0x0000000b08057212 */ /* 0x000fe200078ec0ff */
[----:B------:R-:W-:Y:S02]  /*51a0*/  @P0 IMAD R7, R9, R20, R4 ;  /* 0x0000001409070224 */ /* 0x000fe400078e0204 */
[----:B--2---:R-:W-:Y:S02]  /*51b0*/  IMAD R4, R10, R26, R23 ;  /* 0x0000001a0a047224 */ /* 0x004fe400078e0217 */
[----:B---3--:R-:W-:Y:S02]  /*51c0*/  IMAD R7, R6, R31, R7 ;  /* 0x0000001f06077224 */ /* 0x008fe400078e0207 */
[----:B------:R-:W-:Y:S02]  /*51d0*/  IMAD R4, R4, R24, R5 ;  /* 0x0000001804047224 */ /* 0x000fe400078e0205 */
[----:B------:R-:W-:-:S02]  /*51e0*/  IMAD.MOV.U32 R8, RZ, RZ, 0x1 ;  /* 0x00000001ff087424 */ /* 0x000fc400078e00ff */
[----:B------:R-:W-:Y:S01]  /*51f0*/  IMAD.MOV.U32 R6, RZ, RZ, R22 ;  /* 0x000000ffff067224 */ /* 0x000fe200078e0016 */
[----:B------:R-:W-:Y:S02]  /*5200*/  SEL R19, R4, R7, !P0 ;  /* 0x0000000704137207 */ /* 0x000fe40004000000 */
[----:B------:R-:W-:-:S07]  /*5210*/  SEL R21, R7, R4, !P0 ;  /* 0x0000000407157207 */ /* 0x000fce0004000000 */
.L_x_99:
[----:B------:R-:W-:-:S08]  /*5220*/  NOP ;  /* 0x0000000000007918 */ /* 0x000fd00000000000 */
[----:B------:R-:W0:-:S00]  /*5230*/  USETMAXREG.DEALLOC.CTAPOOL 0x28 ;  /* 0x00000028000079c8 */ /* 0x000e0000080e0500 */
[----:B0-----:R-:W-:-:S13]  /*5240*/  ISETP.NE.AND P0, PT, R3, RZ, PT ;  /* 0x000000ff0300720c */ /* 0x001fda0003f05270 */
[----:B------:R-:W-:Y:S05]  /*5250*/  @P0 EXIT ;  /* 0x000000000000094d */ /* 0x000fea0003800000 */
[----:B------:R-:W-:Y:S01]  /*5260*/  LOP3.LUT P0, RZ, R8, 0xff, RZ, 0xc0, !PT ;  /* 0x000000ff08ff7812 */ /* 0x000fe2000780c0ff */
[----:B------:R-:W-:Y:S02]  /*5270*/  IMAD.MOV.U32 R3, RZ, RZ, 0x1 ;  /* 0x00000001ff037424 */ /* 0x000fe400078e00ff */
[----:B------:R-:W-:-:S10]  /*5280*/  IMAD.MOV.U32 R8, RZ, RZ, RZ ;  /* 0x000000ffff087224 */ /* 0x000fd400078e00ff */
[----:B------:R-:W-:Y:S05]  /*5290*/  @!P0 BRA `(.L_x_102) ;  /* 0x0000000c00548947 */ /* 0x000fea0003800000 */
[----:B------:R-:W0:Y:S01]  /*52a0*/  LDC R3, c[0x0][0x28c] ;  /* 0x0000a300ff037b82 */ /* 0x000e220000000800 */
[----:B------:R-:W-:Y:S01]  /*52b0*/  ULDC UR5, c[0x0][0x658] ;  /* 0x0001960000057ab9 */ /* 0x000fe20000000800 */
[----:B------:R-:W-:Y:S01]  /*52c0*/  UMOV UR6, 0xffffffff ;  /* 0xffffffff00067882 */ /* 0x000fe20000000000 */
[----:B------:R-:W-:Y:S01]  /*52d0*/  BSSY B0, `(.L_x_102) ;  /* 0x00000d1000007945 */ /* 0x000fe20003800000 */
[----:B------:R-:W-:Y:S01]  /*52e0*/  USHF.L.U32 UR6, UR6, UR5, URZ ;  /* 0x0000000506067299 */ /* 0x000fe2000800063f */
[----:B------:R-:W-:Y:S01]  /*52f0*/  IMAD.MOV.U32 R10, RZ, RZ, 0x1 ;  /* 0x00000001ff0a7424 */ /* 0x000fe200078e00ff */
[----:B------:R-:W-:Y:S01]  /*5300*/  LOP3.LUT R9, R18, 0x2, RZ, 0xfc, !PT ;  /* 0x0000000212097812 */ /* 0x000fe200078efcff */
[----:B------:R-:W-:Y:S01]  /*5310*/  IMAD.MOV.U32 R8, RZ, RZ, RZ ;  /* 0x000000ffff087224 */ /* 0x000fe200078e00ff */
[----:B------:R-:W1:Y:S01]  /*5320*/  S2UR UR8, SR_CgaCtaId ;  /* 0x00000000000879c3 */ /* 0x000e620000008800 */
[----:B------:R-:W-:Y:S01]  /*5330*/  ULDC UR4, c[0x0][0x600] ;  /* 0x0001800000047ab9 */ /* 0x000fe20000000800 */
[----:B------:R-:W-:Y:S01]  /*5340*/  UMOV UR7, 0x1 ;  /* 0x0000000100077882 */ /* 0x000fe20000000000 */
[----:B------:R-:W-:-:S02]  /*5350*/  UIADD3 UR4, UR4, -0x1, URZ ;  /* 0xffffffff04047890 */ /* 0x000fc4000fffe03f */
[----:B------:R-:W-:Y:S02]  /*5360*/  USHF.L.U32 UR5, UR7, UR5, URZ ;  /* 0x0000000507057299 */ /* 0x000fe4000800063f */
[----:B------:R-:W-:Y:S01]  /*5370*/  ULOP3.LUT UR6, URZ, UR6, URZ, 0x33, !UPT ;  /* 0x000000063f067292 */ /* 0x000fe2000f8e333f */
[----:B------:R-:W-:Y:S01]  /*5380*/  ULDC.64 UR30, c[0x0][0x198] ;  /* 0x00006600001e7ab9 */ /* 0x000fe20000000a00 */
[----:B0-----:R-:W-:-:S05]  /*5390*/  VIADD R3, R3, 0x3f ;  /* 0x0000003f03037836 */ /* 0x001fca0000000000 */
[----:B------:R-:W-:Y:S01]  /*53a0*/  SHF.R.S32.HI R4, RZ, 0x1f, R3 ;  /* 0x0000001fff047819 */ /* 0x000fe20000011403 */
[----:B-1----:R-:W-:-:S03]  /*53b0*/  IMAD.U32 R12, RZ, RZ, UR8 ;  /* 0x00000008ff0c7e24 */ /* 0x002fc6000f8e00ff */
[----:B------:R-:W-:Y:S01]  /*53c0*/  LEA.HI R4, R4, R3, RZ, 0x6 ;  /* 0x0000000304047211 */ /* 0x000fe200078f30ff */
[----:B------:R-:W-:-:S03]  /*53d0*/  IMAD.MOV.U32 R3, RZ, RZ, 0x1 ;  /* 0x00000001ff037424 */ /* 0x000fc600078e00ff */
[----:B------:R-:W-:-:S05]  /*53e0*/  SHF.R.S32.HI R11, RZ, 0x6, R4 ;  /* 0x00000006ff0b7819 */ /* 0x000fca0000011404 */
[----:B------:R-:W-:-:S07]  /*53f0*/  VIADD R13, R11, 0x1 ;  /* 0x000000010b0d7836 */ /* 0x000fce0000000000 */
.L_x_113:
[----:B------:R-:W-:-:S03]  /*5400*/  UMOV UR7, 0xffffffff ;  /* 0xffffffff00077882 */ /* 0x000fc60000000000 */
[----:B------:R-:W-:Y:S05]  /*5410*/  BRA.DIV UR7, `(.L_x_103) ;  /* 0x0000001207007947 */ /* 0x000fea000b800000 */
[----:B------:R-:W-:-:S13]  /*5420*/  ELECT P6, URZ, PT ;  /* 0x00000000003f782f */ /* 0x000fda00038c0000 */
.L_x_125:
[----:B------:R-:W0:Y:S01]  /*5430*/  LDC R4, c[0x0][0x28c] ;  /* 0x0000a300ff047b82 */ /* 0x000e220000000800 */
[----:B------:R-:W-:Y:S01]  /*5440*/  BSSY B1, `(.L_x_104) ;  /* 0x0000047000017945 */ /* 0x000fe20003800000 */
[----:B0-----:R-:W-:-:S13]  /*5450*/  ISETP.LT.OR P6, PT, R4, 0x1, !P6 ;  /* 0x000000010400780c */ /* 0x001fda00077c1670 */
[----:B------:R-:W-:Y:S05]  /*5460*/  @P6 BRA `(.L_x_105) ;  /* 0x0000000400106947 */ /* 0x000fea0003800000 */
[----:B------:R-:W-:Y:S02]  /*5470*/  IMAD R21, R21, 0x2, R12 ;  /* 0x0000000215157824 */ /* 0x000fe400078e020c */
[----:B------:R-:W-:Y:S02]  /*5480*/  IMAD.SHL.U32 R19, R19, 0x40, RZ ;  /* 0x0000004013137824 */ /* 0x000fe400078e00ff */
[----:B------:R-:W-:Y:S02]  /*5490*/  IMAD.MOV.U32 R22, RZ, RZ, RZ ;  /* 0x000000ffff167224 */ /* 0x000fe400078e00ff */
[----:B------:R-:W-:Y:S02]  /*54a0*/  IMAD.MOV.U32 R4, RZ, RZ, R13 ;  /* 0x000000ffff047224 */ /* 0x000fe400078e000d */
[----:B------:R-:W-:Y:S02]  /*54b0*/  IMAD.MOV.U32 R5, RZ, RZ, R3 ;  /* 0x000000ffff057224 */ /* 0x000fe400078e0003 */
[----:B------:R-:W-:-:S02]  /*54c0*/  IMAD.MOV.U32 R7, RZ, RZ, R8 ;  /* 0x000000ffff077224 */ /* 0x000fc400078e0008 */
[----:B------:R-:W-:-:S07]  /*54d0*/  IMAD.SHL.U32 R21, R21, 0x40, RZ ;  /* 0x0000004015157824 */ /* 0x000fce00078e00ff */
.L_x_108:
[----:B------:R-:W0:Y:S01]  /*54e0*/  S2UR UR7, SR_CgaCtaId ;  /* 0x00000000000779c3 */ /* 0x000e220000008800 */
[----:B------:R-:W-:Y:S02]  /*54f0*/  MOV R15, 0x400 ;  /* 0x00000400000f7802 */ /* 0x000fe40000000f00 */
[----:B------:R-:W-:Y:S02]  /*5500*/  SHF.L.U32 R14, R5, 0x1f, RZ ;  /* 0x0000001f050e7819 */ /* 0x000fe400000006ff */
[----:B------:R-:W-:Y:S01]  /*5510*/  ISETP.NE.AND P1, PT, R0, RZ, PT ;  /* 0x000000ff0000720c */ /* 0x000fe20003f25270 */
[----:B0-----:R-:W-:-:S05]  /*5520*/  IMAD.U32 R12, RZ, RZ, UR7 ;  /* 0x00000007ff0c7e24 */ /* 0x001fca000f8e00ff */
[----:B------:R-:W-:-:S07]  /*5530*/  LEA R20, R12, R15, 0x18 ;  /* 0x0000000f0c147211 */ /* 0x000fce00078ec0ff */
[----:B------:R-:W0:Y:S01]  /*5540*/  @!P1 LDC R15, c[0x0][0x500] ;  /* 0x00014000ff0f9b82 */ /* 0x000e220000000800 */
[----:B------:R-:W-:-:S04]  /*5550*/  IMAD R23, R7, 0x8, R20 ;  /* 0x0000000807177824 */ /* 0x000fc800078e0214 */
[----:B------:R-:W1:Y:S02]  /*5560*/  SYNCS.PHASECHK.TRANS64.TRYWAIT P0, [R23+URZ+0x28], R14 ;  /* 0x0000280e170075a7 */ /* 0x000e64000800017f */
[----:B-1----:R-:W-:Y:S05]  /*5570*/  @!P0 BRA `(.L_x_106) ;  /* 0x0000000c00c88947 */ /* 0x002fea0003800000 */
.L_x_126:
[----:B-1----:R-:W-:Y:S01]  /*5580*/  PRMT R14, R9, 0x9910, RZ ;  /* 0x00009910090e7816 */ /* 0x002fe200000000ff */
[----:B0-----:R0:W-:Y:S03]  /*5590*/  @!P1 SYNCS.ARRIVE.TRANS64 RZ, [R23+URZ], R15 ;  /* 0x0000000f17ff99a7 */ /* 0x0011e6000800003f */
[----:B------:R-:W-:-:S13]  /*55a0*/  ISETP.NE.AND P0, PT, R14, 0x2, PT ;  /* 0x000000020e00780c */ /* 0x000fda0003f05270 */
[----:B0-----:R-:W-:Y:S05]  /*55b0*/  @P0 BRA `(.L_x_107) ;  /* 0x0000000000040947 */ /* 0x001fea0003800000 */
[----:B------:R-:W-:Y:S01]  /*55c0*/  BPT.TRAP 0x1 ;  /* 0x000000040000795c */ /* 0x000fe20000300000 */
.L_x_107:
[----:B------:R-:W-:Y:S01]  /*55d0*/  IMAD R14, R7, 0x4, R12 ;  /* 0x00000004070e7824 */ /* 0x000fe200078e020c */
[----:B------:R-:W-:Y:S01]  /*55e0*/  R2UR UR34, R22 ;  /* 0x00000000162272ca */ /* 0x000fe200000e0000 */
[----:B------:R-:W-:Y:S01]  /*55f0*/  VIADD R4, R4, 0xffffffff ;  /* 0xffffffff04047836 */ /* 0x000fe20000000000 */
[----:B------:R-:W-:Y:S01]  /*5600*/  R2UR UR33, R23 ;  /* 0x00000000172172ca */ /* 0x000fe200000e0000 */
[----:B------:R-:W-:Y:S01]  /*5610*/  IMAD.SHL.U32 R14, R14, 0x800, RZ ;  /* 0x000008000e0e7824 */ /* 0x000fe200078e00ff */
[----:B------:R-:W-:Y:S01]  /*5620*/  R2UR UR36, R6 ;  /* 0x00000000062472ca */ /* 0x000fe200000e0000 */
[----:B------:R-:W-:Y:S01]  /*5630*/  UIADD3 UR14, UP0, UR30, 0xf0, URZ ;  /* 0x000000f01e0e7890 */ /* 0x000fe2000ff1e03f */
[----:B------:R-:W-:Y:S01]  /*5640*/  R2UR UR35, R21 ;  /* 0x00000000152372ca */ /* 0x000fe200000e0000 */
[--C-:B------:R-:W-:Y:S01]  /*5650*/  IMAD R14, R14, 0x4, R20.reuse ;  /* 0x000000040e0e7824 */ /* 0x100fe200078e0214 */
[----:B------:R-:W-:Y:S01]  /*5660*/  R2UR UR19, R19 ;  /* 0x00000000131372ca */ /* 0x000fe200000e0000 */
[C---:B------:R-:W-:Y:S01]  /*5670*/  IMAD R20, R7.reuse, 0x4000, R20 ;  /* 0x0000400007147824 */ /* 0x040fe200078e0214 */
[----:B------:R-:W-:Y:S01]  /*5680*/  UIADD3 UR42, UP1, UR30, 0x1f0, URZ ;  /* 0x000001f01e2a7890 */ /* 0x000fe2000ff3e03f */
[----:B------:R-:W-:Y:S01]  /*5690*/  ISETP.GT.AND P1, PT, R4, 0x1, PT ;  /* 0x000000010400780c */ /* 0x000fe20003f24270 */
[----:B------:R-:W-:Y:S01]  /*56a0*/  UIADD3.X UR15, URZ, UR31, URZ, UP0, !UPT ;  /* 0x0000001f3f0f7290 */ /* 0x000fe200087fe43f */
[----:B------:R-:W-:Y:S01]  /*56b0*/  R2UR UR24, R14 ;  /* 0x000000000e1872ca */ /* 0x000fe200000e0000 */
[----:B------:R-:W-:Y:S01]  /*56c0*/  UIADD3 UR26, UR34, 0x20, URZ ;  /* 0x00000020221a7890 */ /* 0x000fe2000fffe03f */
[----:B------:R-:W-:Y:S01]  /*56d0*/  R2UR UR8, R20 ;  /* 0x00000000140872ca */ /* 0x000fe200000e0000 */
[----:B------:R-:W-:Y:S01]  /*56e0*/  UIADD3.X UR43, URZ, UR31, URZ, UP1, !UPT ;  /* 0x0000001f3f2b7290 */ /* 0x000fe20008ffe43f */
[----:B------:R-:W-:Y:S01]  /*56f0*/  VIADD R7, R7, 0x1 ;  /* 0x0000000107077836 */ /* 0x000fe20000000000 */
[----:B------:R-:W-:Y:S01]  /*5700*/  UMOV UR7, 0x30000 ;  /* 0x0003000000077882 */ /* 0x000fe20000000000 */
[----:B------:R-:W-:Y:S01]  /*5710*/  UMOV UR22, 0x0 ;  /* 0x0000000000167882 */ /* 0x000fe20000000000 */
[----:B------:R-:W-:Y:S01]  /*5720*/  UMOV UR23, 0x10000000 ;  /* 0x1000000000177882 */ /* 0x000fe20000000000 */
[----:B------:R-:W-:Y:S01]  /*5730*/  UMOV UR25, UR33 ;  /* 0x0000002100197c82 */ /* 0x000fe20008000000 */
[----:B------:R-:W-:Y:S01]  /*5740*/  ISETP.NE.AND P0, PT, R7, 0x5, PT ;  /* 0x000000050700780c */ /* 0x000fe20003f05270 */
[----:B------:R-:W-:Y:S01]  /*5750*/  UMOV UR28, UR36 ;  /* 0x00000024001c7c82 */ /* 0x000fe20008000000 */
[----:B------:R-:W-:Y:S01]  /*5760*/  UMOV UR27, UR35 ;  /* 0x00000023001b7c82 */ /* 0x000fe20008000000 */
[----:B------:R-:W-:Y:S01]  /*5770*/  UMOV UR17, UR33 ;  /* 0x0000002100117c82 */ /* 0x000fe20008000000 */
[----:B------:R-:W-:Y:S01]  /*5780*/  UIADD3 UR32, UR24, 0x100, URZ ;  /* 0x0000010018207890 */ /* 0x000fe2000fffe03f */
[----:B------:R-:W-:Y:S01]  /*5790*/  SEL R14, RZ, 0x1, P0 ;  /* 0x00000001ff0e7807 */ /* 0x000fe20000000000 */
[----:B------:R-:W-:Y:S01]  /*57a0*/  UIADD3 UR24, UR24, 0x4100, URZ ;  /* 0x0000410018187890 */ /* 0x000fe2000fffe03f */
[----:B------:R-:W-:Y:S01]  /*57b0*/  VIADD R22, R22, 0x40 ;  /* 0x0000004016167836 */ /* 0x000fe20000000000 */
[----:B------:R-:W-:Y:S01]  /*57c0*/  UIADD3 UR16, UR8, 0x28100, URZ ;  /* 0x0002810008107890 */ /* 0x000fe2000fffe03f */
[----:B------:R-:W-:Y:S01]  /*57d0*/  LOP3.LUT R5, R5, R14, RZ, 0x3c, !PT ;  /* 0x0000000e05057212 */ /* 0x000fe200078e3cff */
[----:B------:R-:W-:Y:S01]  /*57e0*/  UIADD3 UR8, UR8, 0x2a100, URZ ;  /* 0x0002a10008087890 */ /* 0x000fe2000fffe03f */
[----:B------:R-:W-:Y:S01]  /*57f0*/  SEL R7, R7, RZ, P0 ;  /* 0x000000ff07077207 */ /* 0x000fe20000000000 */
[----:B------:R-:W-:Y:S01]  /*5800*/  UMOV UR18, UR34 ;  /* 0x0000002200127c82 */ /* 0x000fe20008000000 */
[----:B------:R-:W-:Y:S01]  /*5810*/  UMOV UR20, UR36 ;  /* 0x0000002400147c82 */ /* 0x000fe20008000000 */
[----:B------:R0:W-:Y:S01]  /*5820*/  UTMALDG.3D.MULTICAST [UR32], [UR14], UR7, desc[UR22] ;  /* 0x000016200e0073b4 */ /* 0x0001e20008011807 */
[----:B------:R-:W-:Y:S01]  /*5830*/  UMOV UR9, UR33 ;  /* 0x0000002100097c82 */ /* 0x000fe20008000000 */
[----:B------:R-:W-:Y:S01]  /*5840*/  UMOV UR11, UR19 ;  /* 0x00000013000b7c82 */ /* 0x000fe20008000000 */
[----:B------:R-:W-:Y:S01]  /*5850*/  UMOV UR12, UR36 ;  /* 0x00000024000c7c82 */ /* 0x000fe20008000000 */
[----:B------:R-:W-:Y:S01]  /*5860*/  UMOV UR10, UR26 ;  /* 0x0000001a000a7c82 */ /* 0x000fe20008000000 */
[----:B------:R0:W-:Y:S01]  /*5870*/  UTMALDG.3D.MULTICAST [UR24], [UR14], UR7, desc[UR22] ;  /* 0x000016180e0073b4 */ /* 0x0001e20008011807 */
[----:B------:R0:W-:Y:S01]  /*5880*/  UTMALDG.3D [UR16], [UR42], desc[UR22] ;  /* 0x000016102a0075b4 */ /* 0x0001e20008011000 */
[----:B------:R0:W-:Y:S02]  /*5890*/  UTMALDG.3D [UR8], [UR42], desc[UR22] ;  /* 0x000016082a0075b4 */ /* 0x0001e40008011000 */
[----:B0-----:R-:W-:Y:S05]  /*58a0*/  @P1 BRA `(.L_x_108) ;  /* 0xfffffffc000c1947 */ /* 0x001fea000383ffff */
.L_x_105:
[----:B------:R-:W-:Y:S05]  /*58b0*/  BSYNC B1 ;  /* 0x0000000000017941 */ /* 0x000fea0003800000 */
.L_x_104:
[----:B------:R-:W-:Y:S01]  /*58c0*/  LOP3.LUT P1, RZ, R10, 0xff, RZ, 0xc0, !PT ;  /* 0x000000ff0aff7812 */ /* 0x000fe2000782c0ff */
[C---:B------:R-:W-:Y:S01]  /*58d0*/  IMAD.IADD R7, R11.reuse, 0x1, R8 ;  /* 0x000000010b077824 */ /* 0x040fe200078e0208 */
[----:B------:R-:W-:Y:S01]  /*58e0*/  ULDC.64 UR8, c[0x0][0x650] ;  /* 0x0001940000087ab9 */ /* 0x000fe20000000a00 */
[----:B------:R-:W-:Y:S01]  /*58f0*/  ISETP.GE.U32.AND P2, PT, R11, 0x5, PT ;  /* 0x000000050b00780c */ /* 0x000fe20003f46070 */
[----:B------:R-:W-:Y:S01]  /*5900*/  BSSY B1, `(.L_x_109) ;  /* 0x000006b000017945 */ /* 0x000fe20003800000 */
[----:B------:R-:W-:Y:S01]  /*5910*/  IMAD.MOV.U32 R21, RZ, RZ, -0x1 ;  /* 0xffffffffff157424 */ /* 0x000fe200078e00ff */
[----:B------:R-:W-:Y:S01]  /*5920*/  ISETP.GT.U32.AND P0, PT, R7, 0x4, PT ;  /* 0x000000040700780c */ /* 0x000fe20003f04070 */
[----:B------:R-:W-:Y:S01]  /*5930*/  IMAD.MOV.U32 R19, RZ, RZ, -0x1 ;  /* 0xffffffffff137424 */ /* 0x000fe200078e00ff */
[----:B------:R-:W-:Y:S02]  /*5940*/  PRMT R10, RZ, 0x7610, R10 ;  /* 0x00007610ff0a7816 */ /* 0x000fe4000000000a */
[----:B------:R-:W-:-:S03]  /*5950*/  ISETP.LT.U32.AND P0, PT, R11, 0x5, P0 ;  /* 0x000000050b00780c */ /* 0x000fc60000701070 */
[----:B------:R-:W0:Y:S01]  /*5960*/  @P1 S2R R12, SR_CgaCtaId ;  /* 0x00000000000c1919 */ /* 0x000e220000008800 */
[----:B------:R-:W-:-:S04]  /*5970*/  @P1 MOV R5, 0x400 ;  /* 0x0000040000051802 */ /* 0x000fc80000000f00 */
[----:B0-----:R-:W-:Y:S01]  /*5980*/  @P1 LEA R6, R12, R5, 0x18 ;  /* 0x000000050c061211 */ /* 0x001fe200078ec0ff */
[----:B------:R-:W-:Y:S01]  /*5990*/  IMAD.WIDE.U32 R4, R7, -0x33333333, RZ ;  /* 0xcccccccd07047825 */ /* 0x000fe200078e00ff */
[----:B------:R-:W-:Y:S02]  /*59a0*/  SEL R4, RZ, 0x1, !P0 ;  /* 0x00000001ff047807 */ /* 0x000fe40004000000 */
[----:B------:R0:W-:Y:S01]  /*59b0*/  @P1 SYNCS.ARRIVE.TRANS64.A1T0 RZ, [R6+URZ+0x68], RZ ;  /* 0x000068ff06ff19a7 */ /* 0x0001e2000810003f */
[----:B------:R-:W-:Y:S02]  /*59c0*/  IADD3 R16, P1, R16, UR38, RZ ;  /* 0x0000002610107c10 */ /* 0x000fe4000ff3e0ff */
[----:B------:R-:W-:Y:S02]  /*59d0*/  LOP3.LUT R3, R3, R4, RZ, 0x3c, !PT ;  /* 0x0000000403037212 */ /* 0x000fe400078e3cff */
[----:B------:R-:W-:Y:S02]  /*59e0*/  IADD3.X R17, R17, UR41, RZ, P1, !PT ;  /* 0x0000002911117c10 */ /* 0x000fe40008ffe4ff */
[----:B------:R-:W-:-:S02]  /*59f0*/  ISETP.GE.U32.AND P0, PT, R16, UR8, PT ;  /* 0x0000000810007c0c */ /* 0x000fc4000bf06070 */
[----:B0-----:R-:W-:Y:S02]  /*5a00*/  SHF.R.U32.HI R6, RZ, 0x2, R5 ;  /* 0x00000002ff067819 */ /* 0x001fe40000011605 */
[----:B------:R-:W-:Y:S02]  /*5a10*/  ISETP.GE.U32.AND.EX P0, PT, R17, UR9, PT, P0 ;  /* 0x0000000911007c0c */ /* 0x000fe4000bf06100 */
[----:B------:R-:W-:Y:S01]  /*5a20*/  @P2 LOP3.LUT R3, R3, 0x1, R6, 0x78, !PT ;  /* 0x0000000103032812 */ /* 0x000fe200078e7806 */
[----:B------:R-:W-:Y:S01]  /*5a30*/  IMAD R8, R6, -0x5, R7 ;  /* 0xfffffffb06087824 */ /* 0x000fe200078e0207 */
[----:B------:R-:W-:Y:S01]  /*5a40*/  PRMT R4, RZ, 0x7610, R4 ;  /* 0x00007610ff047816 */ /* 0x000fe20000000004 */
[----:B------:R-:W-:-:S08]  /*5a50*/  IMAD.MOV.U32 R6, RZ, RZ, -0x1 ;  /* 0xffffffffff067424 */ /* 0x000fd000078e00ff */
[----:B------:R-:W-:Y:S05]  /*5a60*/  @P0 BRA `(.L_x_110) ;  /* 0x0000000400500947 */ /* 0x000fea0003800000 */
[----:B------:R-:W0:Y:S01]  /*5a70*/  S2R R19, SR_CTAID.X ;  /* 0x0000000000137919 */ /* 0x000e220000002500 */
[----:B------:R-:W-:Y:S01]  /*5a80*/  ULDC.64 UR8, c[0x0][0x628] ;  /* 0x00018a0000087ab9 */ /* 0x000fe20000000a00 */
[----:B------:R-:W1:Y:S01]  /*5a90*/  LDC R20, c[0x0][0x144] ;  /* 0x00005100ff147b82 */ /* 0x000e620000000800 */
[----:B------:R-:W-:Y:S01]  /*5aa0*/  ISETP.NE.U32.AND P0, PT, RZ, UR8, PT ;  /* 0x00000008ff007c0c */ /* 0x000fe2000bf05070 */
[----:B------:R-:W2:Y:S01]  /*5ab0*/  S2R R14, SR_CTAID.Y ;  /* 0x00000000000e7919 */ /* 0x000ea20000002600 */
[----:B------:R-:W-:Y:S01]  /*5ac0*/  ULDC UR10, c[0x0][0x630] ;  /* 0x00018c00000a7ab9 */ /* 0x000fe20000000800 */
[----:B------:R-:W-:Y:S01]  /*5ad0*/  ULDC UR11, c[0x0][0x150] ;  /* 0x00005400000b7ab9 */ /* 0x000fe20000000800 */
[----:B------:R-:W-:Y:S01]  /*5ae0*/  ISETP.NE.AND.EX P0, PT, RZ, UR9, PT, P0 ;  /* 0x00000009ff007c0c */ /* 0x000fe2000bf05300 */
[----:B------:R-:W-:Y:S02]  /*5af0*/  IMAD.MOV.U32 R4, RZ, RZ, R16 ;  /* 0x000000ffff047224 */ /* 0x000fe400078e0010 */
[----:B------:R-:W-:Y:S01]  /*5b00*/  IMAD.MOV.U32 R5, RZ, RZ, R17 ;  /* 0x000000ffff057224 */ /* 0x000fe200078e0011 */
[----:B0-----:R-:W-:-:S09]  /*5b10*/  I2FP.F32.U32 R21, R19 ;  /* 0x0000001300157245 */ /* 0x001fd20000201000 */
[----:B------:R-:W-:Y:S05]  /*5b20*/  @!P0 BRA `(.L_x_111) ;  /* 0x0000000000288947 */ /* 0x000fea0003800000 */
[----:B------:R-:W-:Y:S02]  /*5b30*/  ULDC UR7, c[0x0][0x634] ;  /* 0x00018d0000077ab9 */ /* 0x000fe40000000800 */
[----:B------:R-:W-:-:S05]  /*5b40*/  IADD3 R5, P0, R16, UR7, RZ ;  /* 0x0000000710057c10 */ /* 0x000fca000ff1e0ff */
[----:B------:R-:W-:-:S04]  /*5b50*/  IMAD.X R15, RZ, RZ, R17, P0 ;  /* 0x000000ffff0f7224 */ /* 0x000fc800000e0611 */
[----:B------:R-:W-:-:S04]  /*5b60*/  IMAD.WIDE.U32 R6, R15, UR8, RZ ;  /* 0x000000080f067c25 */ /* 0x000fc8000f8e00ff */
[----:B------:R-:W-:-:S04]  /*5b70*/  IMAD.WIDE.U32 R6, P0, R5, UR9, R6 ;  /* 0x0000000905067c25 */ /* 0x000fc8000f800006 */
[----:B------:R-:W-:-:S04]  /*5b80*/  IMAD.WIDE.U32 R4, R5, UR8, RZ ;  /* 0x0000000805047c25 */ /* 0x000fc8000f8e00ff */
[----:B------:R-:W-:Y:S01]  /*5b90*/  IMAD.MOV.U32 R4, RZ, RZ, R7 ;  /* 0x000000ffff047224 */ /* 0x000fe200078e0007 */
[----:B------:R-:W-:Y:S01]  /*5ba0*/  IADD3 RZ, P1, R5, R6, RZ ;  /* 0x0000000605ff7210 */ /* 0x000fe20007f3e0ff */
[----:B------:R-:W-:-:S04]  /*5bb0*/  IMAD.X R5, RZ, RZ, RZ, P0 ;  /* 0x000000ffff057224 */ /* 0x000fc800000e06ff */
[----:B------:R-:W-:-:S08]  /*5bc0*/  IMAD.WIDE.U32.X R4, R15, UR9, R4, P1 ;  /* 0x000000090f047c25 */ /* 0x000fd000088e0404 */
.L_x_111:
[----:B------:R-:W-:Y:S01]  /*5bd0*/  FMUL R21, R21, UR11 ;  /* 0x0000000b15157c20 */ /* 0x000fe20008400000 */
[--C-:B------:R-:W-:Y:S01]  /*5be0*/  SHF.R.U64 R15, R4, UR10, R5.reuse ;  /* 0x0000000a040f7c19 */ /* 0x100fe20008001205 */
[----:B------:R-:W-:Y:S01]  /*5bf0*/  ULDC.64 UR8, c[0x0][0x620] ;  /* 0x0001880000087ab9 */ /* 0x000fe20000000a00 */
[----:B------:R-:W-:Y:S01]  /*5c00*/  SHF.R.U32.HI R4, RZ, UR10, R5 ;  /* 0x0000000aff047c19 */ /* 0x000fe20008011605 */
[----:B------:R-:W-:Y:S01]  /*5c10*/  ULDC.64 UR10, c[0x0][0x640] ;  /* 0x00019000000a7ab9 */ /* 0x000fe20000000a00 */
[----:B------:R-:W-:Y:S01]  /*5c20*/  IADD3 R5, P0, RZ, -R15, RZ ;  /* 0x8000000fff057210 */ /* 0x000fe20007f1e0ff */
[----:B------:R-:W0:Y:S01]  /*5c30*/  F2I.U32.TRUNC.NTZ R21, R21 ;  /* 0x0000001500157305 */ /* 0x000e22000020f000 */
[----:B------:R-:W-:-:S03]  /*5c40*/  ULDC UR7, c[0x0][0x618] ;  /* 0x0001860000077ab9 */ /* 0x000fc60000000800 */
[----:B------:R-:W-:Y:S01]  /*5c50*/  IMAD.X R4, RZ, RZ, ~R4, P0 ;  /* 0x000000ffff047224 */ /* 0x000fe200000e0e04 */
[----:B------:R-:W-:-:S03]  /*5c60*/  ISETP.NE.U32.AND P0, PT, RZ, UR10, PT ;  /* 0x0000000aff007c0c */ /* 0x000fc6000bf05070 */
[----:B------:R-:W-:Y:S01]  /*5c70*/  IMAD R4, R4, UR8, RZ ;  /* 0x0000000804047c24 */ /* 0x000fe2000f8e02ff */
[----:B------:R-:W-:-:S03]  /*5c80*/  ISETP.NE.AND.EX P0, PT, RZ, UR11, PT, P0 ;  /* 0x0000000bff007c0c */ /* 0x000fc6000bf05300 */
[C---:B------:R-:W-:Y:S02]  /*5c90*/  IMAD R7, R5.reuse, UR9, R4 ;  /* 0x0000000905077c24 */ /* 0x040fe4000f8e0204 */
[----:B------:R-:W-:Y:S01]  /*5ca0*/  IMAD.WIDE.U32 R4, R5, UR8, R16 ;  /* 0x0000000805047c25 */ /* 0x000fe2000f8e0010 */
[----:B------:R-:W-:-:S03]  /*5cb0*/  ULDC UR8, c[0x0][0x154] ;  /* 0x0000550000087ab9 */ /* 0x000fc60000000800 */
[----:B0-----:R-:W-:Y:S02]  /*5cc0*/  IMAD.MOV R6, RZ, RZ, -R21 ;  /* 0x000000ffff067224 */ /* 0x001fe400078e0a15 */
[----:B------:R-:W0:Y:S01]  /*5cd0*/  LDC R21, c[0x0][0x148] ;  /* 0x00005200ff157b82 */ /* 0x000e220000000800 */
[----:B------:R-:W-:Y:S02]  /*5ce0*/  IMAD.IADD R5, R5, 0x1, R7 ;  /* 0x0000000105057824 */ /* 0x000fe400078e0207 */
[----:B-1----:R-:W-:Y:S01]  /*5cf0*/  IMAD R19, R20, R6, R19 ;  /* 0x0000000614137224 */ /* 0x002fe200078e0213 */
[----:B--2---:R-:W-:Y:S02]  /*5d00*/  I2FP.F32.U32 R6, R14 ;  /* 0x0000000e00067245 */ /* 0x004fe40000201000 */
[--C-:B------:R-:W-:Y:S02]  /*5d10*/  SHF.R.U64 R20, R4, UR7, R5.reuse ;  /* 0x0000000704147c19 */ /* 0x100fe40008001205 */
[----:B------:R-:W-:Y:S01]  /*5d20*/  SHF.R.U32.HI R5, RZ, UR7, R5 ;  /* 0x00000007ff057c19 */ /* 0x000fe20008011605 */
[----:B------:R-:W-:Y:S01]  /*5d30*/  FMUL R6, R6, UR8 ;  /* 0x0000000806067c20 */ /* 0x000fe20008400000 */
[----:B------:R-:W-:-:S02]  /*5d40*/  ULDC UR7, c[0x0][0x608] ;  /* 0x0001820000077ab9 */ /* 0x000fc40000000800 */
[--C-:B------:R-:W-:Y:S01]  /*5d50*/  SHF.R.U64 R23, R20, UR7, R5.reuse ;  /* 0x0000000714177c19 */ /* 0x100fe20008001205 */
[----:B------:R1:W2:Y:S01]  /*5d60*/  F2I.U32.TRUNC.NTZ R24, R6 ;  /* 0x0000000600187305 */ /* 0x0002a2000020f000 */
[----:B------:R-:W-:Y:S01]  /*5d70*/  SHF.R.U32.HI R4, RZ, UR7, R5 ;  /* 0x00000007ff047c19 */ /* 0x000fe20008011605 */
[----:B------:R-:W-:-:S03]  /*5d80*/  ULDC UR7, c[0x0][0x658] ;  /* 0x0001960000077ab9 */ /* 0x000fc60000000800 */
[--C-:B------:R-:W-:Y:S02]  /*5d90*/  SHF.R.U64 R22, R23, UR7, R4.reuse ;  /* 0x0000000717167c19 */ /* 0x100fe40008001204 */
[----:B------:R-:W-:-:S03]  /*5da0*/  SHF.R.U32.HI R25, RZ, UR7, R4 ;  /* 0x00000007ff197c19 */ /* 0x000fc60008011604 */
[----:B------:R-:W-:Y:S02]  /*5db0*/  IMAD.MOV.U32 R4, RZ, RZ, R22 ;  /* 0x000000ffff047224 */ /* 0x000fe400078e0016 */
[----:B------:R-:W-:Y:S01]  /*5dc0*/  IMAD.MOV.U32 R5, RZ, RZ, R25 ;  /* 0x000000ffff057224 */ /* 0x000fe200078e0019 */
[----:B-1----:R-:W-:Y:S06]  /*5dd0*/  @!P0 BRA `(.L_x_112) ;  /* 0x0000000000288947 */ /* 0x002fec0003800000 */
        /* <DEDUP_REMOVED lines=10> */
.L_x_112:
[----:B------:R-:W-:Y:S01]  /*5e80*/  ISETP.NE.AND P0, PT, R2, 0x1, PT ;  /* 0x000000010200780c */ /* 0x000fe20003f05270 */
[----:B------:R-:W-:Y:S01]  /*5e90*/  ULDC UR7, c[0x0][0x648] ;  /* 0x0001920000077ab9 */ /* 0x000fe20000000800 */
[----:B------:R-:W-:Y:S01]  /*5ea0*/  LOP3.LUT R23, R23, UR6, RZ, 0xc0, !PT ;  /* 0x0000000617177c12 */ /* 0x000fe2000f8ec0ff */
[----:B--2---:R-:W-:Y:S01]  /*5eb0*/  IMAD.MOV R24, RZ, RZ, -R24 ;  /* 0x000000ffff187224 */ /* 0x004fe200078e0a18 */
[----:B------:R-:W-:Y:S01]  /*5ec0*/  SHF.R.U64 R4, R4, UR7, R5 ;  /* 0x0000000704047c19 */ /* 0x000fe20008001205 */
[----:B------:R-:W-:Y:S01]  /*5ed0*/  ULDC UR7, c[0x0][0x638] ;  /* 0x00018e0000077ab9 */ /* 0x000fe20000000800 */
[----:B------:R-:W-:Y:S01]  /*5ee0*/  LOP3.LUT R7, R20, UR4, RZ, 0xc0, !PT ;  /* 0x0000000414077c12 */ /* 0x000fe2000f8ec0ff */
[----:B------:R-:W-:Y:S01]  /*5ef0*/  ULDC UR8, c[0x0][0x610] ;  /* 0x0001840000087ab9 */ /* 0x000fe20000000800 */
[----:B------:R-:W-:Y:S02]  /*5f00*/  IMAD.MOV.U32 R6, RZ, RZ, R15 ;  /* 0x000000ffff067224 */ /* 0x000fe400078e000f */
[----:B------:R-:W-:-:S02]  /*5f10*/  IMAD.MOV R5, RZ, RZ, -R4 ;  /* 0x000000ffff057224 */ /* 0x000fc400078e0a04 */
[----:B------:R-:W-:Y:S02]  /*5f20*/  IMAD R4, R4, UR5, R23 ;  /* 0x0000000504047c24 */ /* 0x000fe4000f8e0217 */
[----:B0-----:R-:W-:Y:S02]  /*5f30*/  @P0 IMAD R19, R21, R24, R14 ;  /* 0x0000001815130224 */ /* 0x001fe400078e020e */
[----:B------:R-:W-:Y:S01]  /*5f40*/  IMAD R22, R5, UR7, R22 ;  /* 0x0000000705167c24 */ /* 0x000fe2000f8e0216 */
[----:B------:R-:W-:Y:S01]  /*5f50*/  ULDC UR7, c[0x0][0x600] ;  /* 0x0001800000077ab9 */ /* 0x000fe20000000800 */
[----:B------:R-:W-:Y:S02]  /*5f60*/  IMAD R21, R4, UR8, R19 ;  /* 0x0000000804157c24 */ /* 0x000fe4000f8e0213 */
[----:B------:R-:W-:Y:S02]  /*5f70*/  IMAD R22, R22, UR7, R7 ;  /* 0x0000000716167c24 */ /* 0x000fe4000f8e0207 */
[----:B------:R-:W-:-:S03]  /*5f80*/  IMAD.MOV.U32 R4, RZ, RZ, 0x1 ;  /* 0x00000001ff047424 */ /* 0x000fc600078e00ff */
[----:B------:R-:W-:Y:S02]  /*5f90*/  SEL R19, R22, R21, !P0 ;  /* 0x0000001516137207 */ /* 0x000fe40004000000 */
[----:B------:R-:W-:-:S07]  /*5fa0*/  SEL R21, R21, R22, !P0 ;  /* 0x0000001615157207 */ /* 0x000fce0004000000 */
.L_x_110:
[----:B------:R-:W-:Y:S05]  /*5fb0*/  BSYNC B1 ;  /* 0x0000000000017941 */ /* 0x000fea0003800000 */
.L_x_109:
[----:B------:R-:W-:-:S13]  /*5fc0*/  LOP3.LUT P0, RZ, R4, 0xff, RZ, 0xc0, !PT ;  /* 0x000000ff04ff7812 */ /* 0x000fda000780c0ff */
[----:B------:R-:W-:Y:S05]  /*5fd0*/  @P0 BRA `(.L_x_113) ;  /* 0xfffffff400080947 */ /* 0x000fea000383ffff */
[----:B------:R-:W-:Y:S05]  /*5fe0*/  BSYNC B0 ;  /* 0x0000000000007941 */ /* 0x000fea0003800000 */
.L_x_102:
[----:B------:R-:W-:-:S03]  /*5ff0*/  UMOV UR7, 0xffffffff ;  /* 0xffffffff00077882 */ /* 0x000fc60000000000 */
[----:B------:R-:W-:Y:S05]  /*6000*/  BRA.DIV UR7, `(.L_x_114) ;  /* 0x0000000607387947 */ /* 0x000fea000b800000 */
[----:B------:R-:W-:-:S13]  /*6010*/  ELECT P6, URZ, PT ;  /* 0x00000000003f782f */ /* 0x000fda00038c0000 */
.L_x_129:
[----:B------:R-:W-:Y:S04]  /*6020*/  BSSY B0, `(.L_x_115) ;  /* 0x0000034000007945 */ /* 0x000fe80003800000 */
[----:B------:R-:W-:Y:S05]  /*6030*/  @!P6 BRA `(.L_x_116) ;  /* 0x0000000000c8e947 */ /* 0x000fea0003800000 */
[----:B------:R-:W-:-:S04]  /*6040*/  LOP3.LUT R18, R18, 0x2, RZ, 0xfc, !PT ;  /* 0x0000000212127812 */ /* 0x000fc800078efcff */
[----:B------:R-:W-:-:S13]  /*6050*/  ISETP.NE.AND P0, PT, R18, 0x3, PT ;  /* 0x000000031200780c */ /* 0x000fda0003f05270 */
[----:B------:R-:W-:Y:S05]  /*6060*/  @!P0 BRA `(.L_x_117) ;  /* 0x0000000000048947 */ /* 0x000fea0003800000 */
[----:B------:R-:W-:Y:S01]  /*6070*/  BPT.TRAP 0x1 ;  /* 0x000000040000795c */ /* 0x000fe20000300000 */
.L_x_117:
[----:B------:R-:W0:Y:S01]  /*6080*/  S2R R5, SR_CgaCtaId ;  /* 0x0000000000057919 */ /* 0x000e220000008800 */
[----:B------:R-:W-:Y:S02]  /*6090*/  MOV R0, 0x400 ;  /* 0x0000040000007802 */ /* 0x000fe40000000f00 */
[----:B------:R-:W-:Y:S02]  /*60a0*/  SHF.L.U32 R2, R3, 0x1f, RZ ;  /* 0x0000001f03027819 */ /* 0x000fe400000006ff */
[----:B0-----:R-:W-:-:S05]  /*60b0*/  LEA R5, R5, R0, 0x18 ;  /* 0x0000000005057211 */ /* 0x001fca00078ec0ff */
[----:B------:R-:W-:-:S04]  /*60c0*/  VIADD R5, R5, 0x28 ;  /* 0x0000002805057836 */ /* 0x000fc80000000000 */
[C---:B------:R-:W-:Y:S02]  /*60d0*/  IMAD R7, R8.reuse, 0x8, R5 ;  /* 0x0000000808077824 */ /* 0x040fe400078e0205 */
[----:B------:R-:W-:Y:S02]  /*60e0*/  VIADD R8, R8, 0x1 ;  /* 0x0000000108087836 */ /* 0x000fe40000000000 */
[----:B------:R-:W0:Y:S03]  /*60f0*/  SYNCS.PHASECHK.TRANS64.TRYWAIT P0, [R7+URZ], R2 ;  /* 0x00000002070075a7 */ /* 0x000e26000800017f */
[----:B------:R-:W-:-:S04]  /*6100*/  ISETP.NE.AND P1, PT, R8, 0x5, PT ;  /* 0x000000050800780c */ /* 0x000fc80003f25270 */
[----:B------:R-:W-:Y:S02]  /*6110*/  SEL R0, RZ, 0x1, P1 ;  /* 0x00000001ff007807 */ /* 0x000fe40000800000 */
[----:B------:R-:W-:Y:S02]  /*6120*/  SEL R8, R8, RZ, P1 ;  /* 0x000000ff08087207 */ /* 0x000fe40000800000 */
[----:B------:R-:W-:-:S03]  /*6130*/  LOP3.LUT R9, R3, R0, RZ, 0x3c, !PT ;  /* 0x0000000003097212 */ /* 0x000fc600078e3cff */
[----:B------:R-:W-:Y:S01]  /*6140*/  IMAD R6, R8, 0x8, R5 ;  /* 0x0000000808067824 */ /* 0x000fe200078e0205 */
[----:B------:R-:W-:Y:S01]  /*6150*/  SHF.L.U32 R3, R9, 0x1f, RZ ;  /* 0x0000001f09037819 */ /* 0x000fe200000006ff */
[----:B0-----:R-:W-:Y:S06]  /*6160*/  @!P0 BRA `(.L_x_118) ;  /* 0x0000000400008947 */ /* 0x001fec0003800000 */
.L_x_130:
[----:B------:R-:W1:Y:S01]  /*6170*/  SYNCS.PHASECHK.TRANS64.TRYWAIT P0, [R6+URZ], R3 ;  /* 0x00000003060075a7 */ /* 0x000e62000800017f */
[----:B------:R-:W-:-:S05]  /*6180*/  VIADD R0, R8, 0x1 ;  /* 0x0000000108007836 */ /* 0x000fca0000000000 */
[----:B------:R-:W-:-:S04]  /*6190*/  ISETP.NE.AND P1, PT, R0, 0x5, PT ;  /* 0x000000050000780c */ /* 0x000fc80003f25270 */
[----:B0-----:R-:W-:Y:S02]  /*61a0*/  SEL R2, RZ, 0x1, P1 ;  /* 0x00000001ff027807 */ /* 0x001fe40000800000 */
[----:B------:R-:W-:Y:S02]  /*61b0*/  SEL R0, R0, RZ, P1 ;  /* 0x000000ff00007207 */ /* 0x000fe40000800000 */
[----:B------:R-:W-:-:S03]  /*61c0*/  LOP3.LUT R9, R9, R2, RZ, 0x3c, !PT ;  /* 0x0000000209097212 */ /* 0x000fc600078e3cff */
[----:B------:R-:W-:Y:S01]  /*61d0*/  IMAD R7, R0, 0x8, R5 ;  /* 0x0000000800077824 */ /* 0x000fe200078e0205 */
[----:B------:R-:W-:Y:S01]  /*61e0*/  SHF.L.U32 R4, R9, 0x1f, RZ ;  /* 0x0000001f09047819 */ /* 0x000fe200000006ff */
[----:B-1----:R-:W-:Y:S06]  /*61f0*/  @!P0 BRA `(.L_x_119) ;  /* 0x0000000000f08947 */ /* 0x002fec0003800000 */
.L_x_131:
[----:B------:R-:W1:Y:S01]  /*6200*/  SYNCS.PHASECHK.TRANS64.TRYWAIT P0, [R7+URZ], R4 ;  /* 0x00000004070075a7 */ /* 0x000e62000800017f */
[----:B------:R-:W-:-:S05]  /*6210*/  VIADD R0, R0, 0x1 ;  /* 0x0000000100007836 */ /* 0x000fca0000000000 */
[----:B------:R-:W-:-:S04]  /*6220*/  ISETP.NE.AND P1, PT, R0, 0x5, PT ;  /* 0x000000050000780c */ /* 0x000fc80003f25270 */
[----:B------:R-:W-:Y:S02]  /*6230*/  SEL R2, RZ, 0x1, P1 ;  /* 0x00000001ff027807 */ /* 0x000fe40000800000 */
[----:B------:R-:W-:Y:S02]  /*6240*/  SEL R0, R0, RZ, P1 ;  /* 0x000000ff00007207 */ /* 0x000fe40000800000 */
[----:B------:R-:W-:-:S03]  /*6250*/  LOP3.LUT R9, R9, R2, RZ, 0x3c, !PT ;  /* 0x0000000209097212 */ /* 0x000fc600078e3cff */
[----:B0-----:R-:W-:Y:S01]  /*6260*/  IMAD R6, R0, 0x8, R5 ;  /* 0x0000000800067824 */ /* 0x001fe200078e0205 */
[----:B------:R-:W-:Y:S01]  /*6270*/  SHF.L.U32 R3, R9, 0x1f, RZ ;  /* 0x0000001f09037819 */ /* 0x000fe200000006ff */
[----:B-1----:R-:W-:Y:S06]  /*6280*/  @!P0 BRA `(.L_x_120) ;  /* 0x0000000000e08947 */ /* 0x002fec0003800000 */
.L_x_132:
[----:B------:R-:W1:Y:S01]  /*6290*/  SYNCS.PHASECHK.TRANS64.TRYWAIT P0, [R6+URZ], R3 ;  /* 0x00000003060075a7 */ /* 0x000e62000800017f */
[----:B------:R-:W-:-:S05]  /*62a0*/  VIADD R0, R0, 0x1 ;  /* 0x0000000100007836 */ /* 0x000fca0000000000 */
[----:B------:R-:W-:-:S04]  /*62b0*/  ISETP.NE.AND P1, PT, R0, 0x5, PT ;  /* 0x000000050000780c */ /* 0x000fc80003f25270 */
[----:B------:R-:W-:Y:S02]  /*62c0*/  SEL R2, RZ, 0x1, P1 ;  /* 0x00000001ff027807 */ /* 0x000fe40000800000 */
[----:B------:R-:W-:Y:S02]  /*62d0*/  SEL R0, R0, RZ, P1 ;  /* 0x000000ff00007207 */ /* 0x000fe40000800000 */
[----:B------:R-:W-:Y:S01]  /*62e0*/  LOP3.LUT R2, R9, R2, RZ, 0x3c, !PT ;  /* 0x0000000209027212 */ /* 0x000fe200078e3cff */
[----:B-1----:R-:W-:Y:S06]  /*62f0*/  @!P0 BRA `(.L_x_121) ;  /* 0x0000000000d88947 */ /* 0x002fec0003800000 */
.L_x_133:
[----:B------:R-:W-:Y:S01]  /*6300*/  IMAD R5, R0, 0x8, R5 ;  /* 0x0000000800057824 */ /* 0x000fe200078e0205 */
[----:B------:R-:W-:-:S07]  /*6310*/  SHF.L.U32 R0, R2, 0x1f, RZ ;  /* 0x0000001f02007819 */ /* 0x000fce00000006ff */
.L_x_122:
[----:B--2---:R2:W3:Y:S02]  /*6320*/  SYNCS.PHASECHK.TRANS64.TRYWAIT P0, [R5+URZ], R0 ;  /* 0x00000000050075a7 */ /* 0x0044e4000800017f */
[----:B---3--:R-:W-:Y:S05]  /*6330*/  @!P0 NANOSLEEP.SYNCS 0x989680 ;  /* 0x009896800000895d */ /* 0x008fea0003900000 */
[----:B------:R-:W3:Y:S02]  /*6340*/  @!P0 SYNCS.PHASECHK.TRANS64 P0, [R5+URZ], R0 ;  /* 0x00000000050085a7 */ /* 0x000ee4000800007f */
[----:B---3--:R-:W-:Y:S05]  /*6350*/  @!P0 BRA `(.L_x_122) ;  /* 0xfffffffc00f08947 */ /* 0x008fea000383ffff */
.L_x_116:
[----:B------:R-:W-:Y:S05]  /*6360*/  BSYNC B0 ;  /* 0x0000000000007941 */ /* 0x000fea0003800000 */
.L_x_115:
[----:B------:R-:W-:Y:S05]  /*6370*/  EXIT ;  /* 0x000000000000794d */ /* 0x000fea0003800000 */
.L_x_21:
[----:B-1----:R1:W2:Y:S02]  /*6380*/  SYNCS.PHASECHK.TRANS64.TRYWAIT P1, [R3+URZ], R0 ;  /* 0x00000000030075a7 */ /* 0x0022a4000802017f */
[----:B--2---:R-:W-:Y:S05]  /*6390*/  @!P1 NANOSLEEP.SYNCS 0x989680 ;  /* 0x009896800000995d */ /* 0x004fea0003900000 */
[----:B------:R-:W2:Y:S02]  /*63a0*/  @!P1 SYNCS.PHASECHK.TRANS64 P1, [R3+URZ], R0 ;  /* 0x00000000030095a7 */ /* 0x000ea4000802007f */
[----:B--2---:R-:W-:Y:S05]  /*63b0*/  @!P1 BRA `(.L_x_21) ;  /* 0xfffffffc00f09947 */ /* 0x004fea000383ffff */
[----:B------:R-:W-:Y:S05]  /*63c0*/  BRA `(.L_x_20) ;  /* 0xffffffb000e47947 */ /* 0x000fea000383ffff */
.L_x_26:
[----:B-1----:R1:W2:Y:S02]  /*63d0*/  SYNCS.PHASECHK.TRANS64.TRYWAIT P1, [R5+URZ], R4 ;  /* 0x00000004050075a7 */ /* 0x0022a4000802017f */
[----:B--2---:R-:W-:Y:S05]  /*63e0*/  @!P1 NANOSLEEP.SYNCS 0x989680 ;  /* 0x009896800000995d */ /* 0x004fea0003900000 */
[----:B------:R-:W2:Y:S02]  /*63f0*/  @!P1 SYNCS.PHASECHK.TRANS64 P1, [R5+URZ], R4 ;  /* 0x00000004050095a7 */ /* 0x000ea4000802007f */
[----:B--2---:R-:W-:Y:S05]  /*6400*/  @!P1 BRA `(.L_x_26) ;  /* 0xfffffffc00f09947 */ /* 0x004fea000383ffff */
[----:B------:R-:W-:Y:S05]  /*6410*/  BRA `(.L_x_25) ;  /* 0xffffffb800307947 */ /* 0x000fea000383ffff */
.L_x_103:
[----:B------:R-:W-:Y:S01]  /*6420*/  BSSY B1, `(.L_x_123) ;  /* 0x0000006000017945 */ /* 0x000fe20003800000 */
[----:B------:R-:W-:-:S07]  /*6430*/  IMAD.MOV.U32 R15, RZ, RZ, -0x1 ;  /* 0xffffffffff0f7424 */ /* 0x000fce00078e00ff */
[----:B------:R-:W-:Y:S05]  /*6440*/  WARPSYNC.COLLECTIVE R15, `(.L_x_124) ;  /* 0x000000000f0c7348 */ /* 0x000fea0003c00000 */
[----:B------:R-:W-:Y:S02]  /*6450*/  ELECT P6, UR62, PT ;  /* 0x00000000003e782f */ /* 0x000fe400038c0000 */
[----:B------:R-:W-:Y:S01]  /*6460*/  MOV R14, UR62 ;  /* 0x0000003e000e7c02 */ /* 0x000fe20008000f00 */
[----:B------:R-:W-:Y:S10]  /*6470*/  ENDCOLLECTIVE ;  /* 0x000000000000791b */ /* 0x000ff40003800000 */
.L_x_124:
[----:B------:R-:W-:Y:S05]  /*6480*/  BSYNC B1 ;  /* 0x0000000000017941 */ /* 0x000fea0003800000 */
.L_x_123:
[----:B------:R-:W-:Y:S05]  /*6490*/  BRA `(.L_x_125) ;  /* 0xffffffec00e47947 */ /* 0x000fea000383ffff */
.L_x_106:
[----:B-1----:R1:W2:Y:S02]  /*64a0*/  SYNCS.PHASECHK.TRANS64.TRYWAIT P0, [R23+URZ+0x28], R14 ;  /* 0x0000280e170075a7 */ /* 0x0022a4000800017f */
[----:B--2---:R-:W-:Y:S05]  /*64b0*/  @!P0 NANOSLEEP.SYNCS 0x989680 ;  /* 0x009896800000895d */ /* 0x004fea0003900000 */
[----:B------:R-:W2:Y:S02]  /*64c0*/  @!P0 SYNCS.PHASECHK.TRANS64 P0, [R23+URZ+0x28], R14 ;  /* 0x0000280e170085a7 */ /* 0x000ea4000800007f */
[----:B--2---:R-:W-:Y:S05]  /*64d0*/  @!P0 BRA `(.L_x_106) ;  /* 0xfffffffc00f08947 */ /* 0x004fea000383ffff */
[----:B------:R-:W-:Y:S05]  /*64e0*/  BRA `(.L_x_126) ;  /* 0xfffffff000247947 */ /* 0x000fea000383ffff */
.L_x_114:
[----:B------:R-:W-:Y:S01]  /*64f0*/  BSSY B0, `(.L_x_127) ;  /* 0x0000006000007945 */ /* 0x000fe20003800000 */
[----:B------:R-:W-:-:S07]  /*6500*/  IMAD.MOV.U32 R15, RZ, RZ, -0x1 ;  /* 0xffffffffff0f7424 */ /* 0x000fce00078e00ff */
[----:B------:R-:W-:Y:S05]  /*6510*/  WARPSYNC.COLLECTIVE R15, `(.L_x_128) ;  /* 0x000000000f0c7348 */ /* 0x000fea0003c00000 */
[----:B------:R-:W-:Y:S02]  /*6520*/  ELECT P6, UR62, PT ;  /* 0x00000000003e782f */ /* 0x000fe400038c0000 */
[----:B------:R-:W-:Y:S01]  /*6530*/  MOV R14, UR62 ;  /* 0x0000003e000e7c02 */ /* 0x000fe20008000f00 */
[----:B------:R-:W-:Y:S10]  /*6540*/  ENDCOLLECTIVE ;  /* 0x000000000000791b */ /* 0x000ff40003800000 */
.L_x_128:
[----:B------:R-:W-:Y:S05]  /*6550*/  BSYNC B0 ;  /* 0x0000000000007941 */ /* 0x000fea0003800000 */
.L_x_127:
[----:B------:R-:W-:Y:S05]  /*6560*/  BRA `(.L_x_129) ;  /* 0xfffffff800ac7947 */ /* 0x000fea000383ffff */
.L_x_118:
[----:B0-----:R0:W1:Y:S02]  /*6570*/  SYNCS.PHASECHK.TRANS64.TRYWAIT P0, [R7+URZ], R2 ;  /* 0x00000002070075a7 */ /* 0x001064000800017f */
[----:B-1----:R-:W-:Y:S05]  /*6580*/  @!P0 NANOSLEEP.SYNCS 0x989680 ;  /* 0x009896800000895d */ /* 0x002fea0003900000 */
[----:B------:R-:W1:Y:S02]  /*6590*/  @!P0 SYNCS.PHASECHK.TRANS64 P0, [R7+URZ], R2 ;  /* 0x00000002070085a7 */ /* 0x000e64000800007f */
[----:B-1----:R-:W-:Y:S05]  /*65a0*/  @!P0 BRA `(.L_x_118) ;  /* 0xfffffffc00f08947 */ /* 0x002fea000383ffff */
[----:B------:R-:W-:Y:S05]  /*65b0*/  BRA `(.L_x_130) ;  /* 0xfffffff800ec7947 */ /* 0x000fea000383ffff */
.L_x_119:
[----:B0-----:R0:W1:Y:S02]  /*65c0*/  SYNCS.PHASECHK.TRANS64.TRYWAIT P0, [R6+URZ], R3 ;  /* 0x00000003060075a7 */ /* 0x001064000800017f */
[----:B-1----:R-:W-:Y:S05]  /*65d0*/  @!P0 NANOSLEEP.SYNCS 0x989680 ;  /* 0x009896800000895d */ /* 0x002fea0003900000 */
[----:B------:R-:W1:Y:S02]  /*65e0*/  @!P0 SYNCS.PHASECHK.TRANS64 P0, [R6+URZ], R3 ;  /* 0x00000003060085a7 */ /* 0x000e64000800007f */
[----:B-1----:R-:W-:Y:S05]  /*65f0*/  @!P0 BRA `(.L_x_119) ;  /* 0xfffffffc00f08947 */ /* 0x002fea000383ffff */
[----:B------:R-:W-:Y:S05]  /*6600*/  BRA `(.L_x_131) ;  /* 0xfffffff800fc7947 */ /* 0x000fea000383ffff */
.L_x_120:
[----:B0-----:R0:W1:Y:S02]  /*6610*/  SYNCS.PHASECHK.TRANS64.TRYWAIT P0, [R7+URZ], R4 ;  /* 0x00000004070075a7 */ /* 0x001064000800017f */
[----:B-1----:R-:W-:Y:S05]  /*6620*/  @!P0 NANOSLEEP.SYNCS 0x989680 ;  /* 0x009896800000895d */ /* 0x002fea0003900000 */
[----:B------:R-:W1:Y:S02]  /*6630*/  @!P0 SYNCS.PHASECHK.TRANS64 P0, [R7+URZ], R4 ;  /* 0x00000004070085a7 */ /* 0x000e64000800007f */
[----:B-1----:R-:W-:Y:S05]  /*6640*/  @!P0 BRA `(.L_x_120) ;  /* 0xfffffffc00f08947 */ /* 0x002fea000383ffff */
[----:B------:R-:W-:Y:S05]  /*6650*/  BRA `(.L_x_132) ;  /* 0xfffffffc000c7947 */ /* 0x000fea000383ffff */
.L_x_121:
[----:B-1----:R1:W2:Y:S02]  /*6660*/  SYNCS.PHASECHK.TRANS64.TRYWAIT P0, [R6+URZ], R3 ;  /* 0x00000003060075a7 */ /* 0x0022a4000800017f */
[----:B--2---:R-:W-:Y:S05]  /*6670*/  @!P0 NANOSLEEP.SYNCS 0x989680 ;  /* 0x009896800000895d */ /* 0x004fea0003900000 */
[----:B------:R-:W2:Y:S02]  /*6680*/  @!P0 SYNCS.PHASECHK.TRANS64 P0, [R6+URZ], R3 ;  /* 0x00000003060085a7 */ /* 0x000ea4000800007f */
[----:B--2---:R-:W-:Y:S05]  /*6690*/  @!P0 BRA `(.L_x_121) ;  /* 0xfffffffc00f08947 */ /* 0x004fea000383ffff */
[----:B------:R-:W-:Y:S05]  /*66a0*/  BRA `(.L_x_133) ;  /* 0xfffffffc00147947 */ /* 0x000fea000383ffff */
.L_x_134:
[----:B------:R-:W-:-:S00]  /*66b0*/  BRA `(.L_x_134) ;  /* 0xfffffffc00fc7947 */ /* 0x000fc0000383ffff */
[----:B------:R-:W-:-:S00]  /*66c0*/  NOP ;  /* 0x0000000000007918 */ /* 0x000fc00000000000 */
        /* <DEDUP_REMOVED lines=11> */
.L_x_135:


//--------------------- .nv.global.init           --------------------------
	.section	.nv.global.init,"aw",@progbits
.nv.global.init:
	.type		$str$22,@object
	.size		$str$22,($str$23 - $str$22)
$str$22:
        /*0000*/ 	.byte	0x6b, 0x5f, 0x74, 0x69, 0x6c, 0x65, 0x5f, 0x63, 0x6f, 0x75, 0x6e, 0x74, 0x20, 0x3e, 0x3d, 0x20
        /*0010*/ 	.byte	0x31, 0x00
	.type		$str$23,@object
	.size		$str$23,(__unnamed_1 - $str$23)
$str$23:
        /*0012*/ 	.byte	0x2f, 0x74, 0x6d, 0x70, 0x2f, 0x63, 0x75, 0x74, 0x6c, 0x61, 0x73, 0x73, 0x5f, 0x73, 0x77, 0x65
        /*0022*/ 	.byte	0x65, 0x70, 0x5f, 0x73, 0x72, 0x63, 0x2f, 0x69, 0x6e, 0x63, 0x6c, 0x75, 0x64, 0x65, 0x2f, 0x63
        /*0032*/ 	.byte	0x75, 0x74, 0x6c, 0x61, 0x73, 0x73, 0x2f, 0x67, 0x65, 0x6d, 0x6d, 0x2f, 0x63, 0x6f, 0x6c, 0x6c
        /*0042*/ 	.byte	0x65, 0x63, 0x74, 0x69, 0x76, 0x65, 0x2f, 0x73, 0x6d, 0x39, 0x30, 0x5f, 0x6d, 0x6d, 0x61, 0x5f
        /*0052*/ 	.byte	0x74, 0x6d, 0x61, 0x5f, 0x67, 0x6d, 0x6d, 0x61, 0x5f, 0x73, 0x73, 0x5f, 0x77, 0x61, 0x72, 0x70
        /*0062*/ 	.byte	0x73, 0x70, 0x65, 0x63, 0x69, 0x61, 0x6c, 0x69, 0x7a, 0x65, 0x64, 0x2e, 0x68, 0x70, 0x70, 0x00
	.type		__unnamed_1,@object
	.size		__unnamed_1,(.L_0 - __unnamed_1)
__unnamed_1:
        /*0072*/ 	.byte	0x76, 0x6f, 0x69, 0x64, 0x20, 0x63, 0x75, 0x74, 0x6c, 0x61, 0x73, 0x73, 0x3a, 0x3a, 0x67, 0x65
        /* <DEDUP_REMOVED lines=177> */
        /*0b92*/ 	.byte	0x74, 0x69, 0x74, 0x79, 0x5d, 0x00
.L_0:


//--------------------- .nv.shared._ZN7cutlass13device_kernelINS_4gemm6kernel13GemmUniversalIN4cute5tupleIJiiiiEEENS1_10collective13CollectiveMmaINS1_34MainloopSm90TmaGmmaWarpSpecializedILi5ENS5_IJNS4_1CILi1EEENSA_ILi2EEESB_EEENS1_35KernelTmaWarpSpecializedCooperativeEEENS5_IJNSA_ILi128EEENSA_ILi64EEESH_EEENS_10tfloat32_tENS5_IJlSB_lEEESJ_SK_NS4_8TiledMMAINS4_8MMA_AtomIJNS4_4SM904GMMA29MMA_64x64x8_F32TF32TF32_SS_TNILNSO_7ScaleInE1ELSQ_1EEEEEENS4_6LayoutINS5_IJSC_SB_SB_EEENS5_IJSB_NSA_ILi0EEESV_EEEEENS5_IJNS4_10UnderscoreESY_SY_EEEEENS4_23SM90_TMA_LOAD_MULTICASTENS4_14ComposedLayoutINS4_7SwizzleILi3ELi4ELi3EEENS4_18smem_ptr_flag_bitsILi32EEENST_INS5_IJNSA_ILi8EEENSA_ILi32EEEEEENS5_IJS18_SB_EEEEEEEvNS4_8identityENS4_13SM90_TMA_LOADES1C_vS1D_EENS_8epilogue10collective6detail29Sm90TmaWarpSpecializedAdapterINS1H_15DefaultEpilogueISJ_SK_SK_NS1G_6thread17LinearCombinationISJ_Li1EffLNS1L_9ScaleType4KindE0ELNS_15FloatRoundStyleE2ESJ_EENS1_15EpilogueDefaultEEEEEvvEEEEvNT_6ParamsE --------------------------
	.section	.nv.shared._ZN7cutlass13device_kernelINS_4gemm6kernel13GemmUniversalIN4cute5tupleIJiiiiEEENS1_10collective13CollectiveMmaINS1_34MainloopSm90TmaGmmaWarpSpecializedILi5ENS5_IJNS4_1CILi1EEENSA_ILi2EEESB_EEENS1_35KernelTmaWarpSpecializedCooperativeEEENS5_IJNSA_ILi128EEENSA_ILi64EEESH_EEENS_10tfloat32_tENS5_IJlSB_lEEESJ_SK_NS4_8TiledMMAINS4_8MMA_AtomIJNS4_4SM904GMMA29MMA_64x64x8_F32TF32TF32_SS_TNILNSO_7ScaleInE1ELSQ_1EEEEEENS4_6LayoutINS5_IJSC_SB_SB_EEENS5_IJSB_NSA_ILi0EEESV_EEEEENS5_IJNS4_10UnderscoreESY_SY_EEEEENS4_23SM90_TMA_LOAD_MULTICASTENS4_14ComposedLayoutINS4_7SwizzleILi3ELi4ELi3EEENS4_18smem_ptr_flag_bitsILi32EEENST_INS5_IJNSA_ILi8EEENSA_ILi32EEEEEENS5_IJS18_SB_EEEEEEEvNS4_8identityENS4_13SM90_TMA_LOADES1C_vS1D_EENS_8epilogue10collective6detail29Sm90TmaWarpSpecializedAdapterINS1H_15DefaultEpilogueISJ_SK_SK_NS1G_6thread17LinearCombinationISJ_Li1EffLNS1L_9ScaleType4KindE0ELNS_15FloatRoundStyleE2ESJ_EENS1_15EpilogueDefaultEEEEEvvEEEEvNT_6ParamsE,"aw",@nobits
	.sectionflags	@""
	.align	16
	.zero		1024


//--------------------- .nv.shared.reserved.0     --------------------------
	.section	.nv.shared.reserved.0,"aw",@nobits
	.weak		__nv_reservedSMEM_offset_0_alias
	.size		__nv_reservedSMEM_offset_0_alias, 0, 0
	.other		__nv_reservedSMEM_offset_0_alias,@"STO_CUDA_RESERVED_SHARED STV_DEFAULT"
__nv_reservedSMEM_offset_0_alias:
	.zero		0


//--------------------- .nv.global                --------------------------
	.section	.nv.global,"aw",@nobits
.nv.global:
	.type		_ZN39_INTERNAL_1c49d3ca_4_k_cu_67375719_64064cute1_E,@object
	.size		_ZN39_INTERNAL_1c49d3ca_4_k_cu_67375719_64064cute1_E,(_ZN39_INTERNAL_1c49d3ca_4_k_cu_67375719_64064cuda3std3__45__cpo6cbeginE - _ZN39_INTERNAL_1c49d3ca_4_k_cu_67375719_64064cute1_E)
_ZN39_INTERNAL_1c49d3ca_4_k_cu_67375719_64064cute1_E:
	.zero		1
	.type		_ZN39_INTERNAL_1c49d3ca_4_k_cu_67375719_64064cuda3std3__45__cpo6cbeginE,@object
	.size		_ZN39_INTERNAL_1c49d3ca_4_k_cu_67375719_64064cuda3std3__45__cpo6cbeginE,(_ZN39_INTERNAL_1c49d3ca_4_k_cu_67375719_64064cuda3std3__48in_placeE - _ZN39_INTERNAL_1c49d3ca_4_k_cu_67375719_64064cuda3std3__45__cpo6cbeginE)
_ZN39_INTERNAL_1c49d3ca_4_k_cu_67375719_64064cuda3std3__45__cpo6cbeginE:
	.zero		1
	.type		_ZN39_INTERNAL_1c49d3ca_4_k_cu_67375719_64064cuda3std3__48in_placeE,@object
	.size		_ZN39_INTERNAL_1c49d3ca_4_k_cu_67375719_64064cuda3std3__48in_placeE,(_ZN39_INTERNAL_1c49d3ca_4_k_cu_67375719_64064cuda3std6ranges3__45__cpo9iter_moveE - _ZN39_INTERNAL_1c49d3ca_4_k_cu_67375719_64064cuda3std3__48in_placeE)
_ZN39_INTERNAL_1c49d3ca_4_k_cu_67375719_64064cuda3std3__48in_placeE:
	.zero		1
	.type		_ZN39_INTERNAL_1c49d3ca_4_k_cu_67375719_64064cuda3std6ranges3__45__cpo9iter_moveE,@object
	.size		_ZN39_INTERNAL_1c49d3ca_4_k_cu_67375719_64064cuda3std6ranges3__45__cpo9iter_moveE,(_ZN39_INTERNAL_1c49d3ca_4_k_cu_67375719_64064cuda3std3__45__cpo5beginE - _ZN39_INTERNAL_1c49d3ca_4_k_cu_67375719_64064cuda3std6ranges3__45__cpo9iter_moveE)
_ZN39_INTERNAL_1c49d3ca_4_k_cu_67375719_64064cuda3std6ranges3__45__cpo9iter_moveE:
	.zero		1
	.type		_ZN39_INTERNAL_1c49d3ca_4_k_cu_67375719_64064cuda3std3__45__cpo5beginE,@object
	.size		_ZN39_INTERNAL_1c49d3ca_4_k_cu_67375719_64064cuda3std3__45__cpo5beginE,(_ZN39_INTERNAL_1c49d3ca_4_k_cu_67375719_64064cuda3std3__441_GLOBAL__N__1c49d3ca_4_k_cu_67375719_64066ignoreE - _ZN39_INTERNAL_1c49d3ca_4_k_cu_67375719_64064cuda3std3__45__cpo5beginE)
_ZN39_INTERNAL_1c49d3ca_4_k_cu_67375719_64064cuda3std3__45__cpo5beginE:
	.zero		1
	.type		_ZN39_INTERNAL_1c49d3ca_4_k_cu_67375719_64064cuda3std3__441_GLOBAL__N__1c49d3ca_4_k_cu_67375719_64066ignoreE,@object
	.size		_ZN39_INTERNAL_1c49d3ca_4_k_cu_67375719_64064cuda3std3__441_GLOBAL__N__1c49d3ca_4_k_cu_67375719_64066ignoreE,(_ZN39_INTERNAL_1c49d3ca_4_k_cu_67375719_64064cute7productE - _ZN39_INTERNAL_1c49d3ca_4_k_cu_67375719_64064cuda3std3__441_GLOBAL__N__1c49d3ca_4_k_cu_67375719_64066ignoreE)
_ZN39_INTERNAL_1c49d3ca_4_k_cu_67375719_64064cuda3std3__441_GLOBAL__N__1c49d3ca_4_k_cu_67375719_64066ignoreE:
	.zero		1
	.type		_ZN39_INTERNAL_1c49d3ca_4_k_cu_67375719_64064cute7productE,@object
	.size		_ZN39_INTERNAL_1c49d3ca_4_k_cu_67375719_64064cute7productE,(_ZN39_INTERNAL_1c49d3ca_4_k_cu_67375719_64064cuda3std3__45__cpo3endE - _ZN39_INTERNAL_1c49d3ca_4_k_cu_67375719_64064cute7productE)
_ZN39_INTERNAL_1c49d3ca_4_k_cu_67375719_64064cute7productE:
	.zero		1
	.type		_ZN39_INTERNAL_1c49d3ca_4_k_cu_67375719_64064cuda3std3__45__cpo3endE,@object
	.size		_ZN39_INTERNAL_1c49d3ca_4_k_cu_67375719_64064cuda3std3__45__cpo3endE,(_ZN39_INTERNAL_1c49d3ca_4_k_cu_67375719_64064cuda3std3__419piecewise_constructE - _ZN39_INTERNAL_1c49d3ca_4_k_cu_67375719_64064cuda3std3__45__cpo3endE)
_ZN39_INTERNAL_1c49d3ca_4_k_cu_67375719_64064cuda3std3__45__cpo3endE:
	.zero		1
	.type		_ZN39_INTERNAL_1c49d3ca_4_k_cu_67375719_64064cuda3std3__419piecewise_constructE,@object
	.size		_ZN39_INTERNAL_1c49d3ca_4_k_cu_67375719_64064cuda3std3__419piecewise_constructE,(_ZN39_INTERNAL_1c49d3ca_4_k_cu_67375719_64064cuda3std3__45__cpo4cendE - _ZN39_INTERNAL_1c49d3ca_4_k_cu_67375719_64064cuda3std3__419piecewise_constructE)
_ZN39_INTERNAL_1c49d3ca_4_k_cu_67375719_64064cuda3std3__419piecewise_constructE:
	.zero		1
	.type		_ZN39_INTERNAL_1c49d3ca_4_k_cu_67375719_64064cuda3std3__45__cpo4cendE,@object
	.size		_ZN39_INTERNAL_1c49d3ca_4_k_cu_67375719_64064cuda3std3__45__cpo4cendE,(_ZN39_INTERNAL_1c49d3ca_4_k_cu_67375719_64064cuda3std6ranges3__45__cpo4swapE - _ZN39_INTERNAL_1c49d3ca_4_k_cu_67375719_64064cuda3std3__45__cpo4cendE)
_ZN39_INTERNAL_1c49d3ca_4_k_cu_67375719_64064cuda3std3__45__cpo4cendE:
	.zero		1
	.type		_ZN39_INTERNAL_1c49d3ca_4_k_cu_67375719_64064cuda3std6ranges3__45__cpo4swapE,@object
	.size		_ZN39_INTERNAL_1c49d3ca_4_k_cu_67375719_64064cuda3std6ranges3__45__cpo4swapE,(.L_8 - _ZN39_INTERNAL_1c49d3ca_4_k_cu_67375719_64064cuda3std6ranges3__45__cpo4swapE)
_ZN39_INTERNAL_1c49d3ca_4_k_cu_67375719_64064cuda3std6ranges3__45__cpo4swapE:
	.zero		1
.L_8:


//--------------------- .nv.constant0._ZN7cutlass13device_kernelINS_4gemm6kernel13GemmUniversalIN4cute5tupleIJiiiiEEENS1_10collective13CollectiveMmaINS1_34MainloopSm90TmaGmmaWarpSpecializedILi5ENS5_IJNS4_1CILi1EEENSA_ILi2EEESB_EEENS1_35KernelTmaWarpSpecializedCooperativeEEENS5_IJNSA_ILi128EEENSA_ILi64EEESH_EEENS_10tfloat32_tENS5_IJlSB_lEEESJ_SK_NS4_8TiledMMAINS4_8MMA_AtomIJNS4_4SM904GMMA29MMA_64x64x8_F32TF32TF32_SS_TNILNSO_7ScaleInE1ELSQ_1EEEEEENS4_6LayoutINS5_IJSC_SB_SB_EEENS5_IJSB_NSA_ILi0EEESV_EEEEENS5_IJNS4_10UnderscoreESY_SY_EEEEENS4_23SM90_TMA_LOAD_MULTICASTENS4_14ComposedLayoutINS4_7SwizzleILi3ELi4ELi3EEENS4_18smem_ptr_flag_bitsILi32EEENST_INS5_IJNSA_ILi8EEENSA_ILi32EEEEEENS5_IJS18_SB_EEEEEEEvNS4_8identityENS4_13SM90_TMA_LOADES1C_vS1D_EENS_8epilogue10collective6detail29Sm90TmaWarpSpecializedAdapterINS1H_15DefaultEpilogueISJ_SK_SK_NS1G_6thread17LinearCombinationISJ_Li1EffLNS1L_9ScaleType4KindE0ELNS_15FloatRoundStyleE2ESJ_EENS1_15EpilogueDefaultEEEEEvvEEEEvNT_6ParamsE --------------------------
	.section	.nv.constant0._ZN7cutlass13device_kernelINS_4gemm6kernel13GemmUniversalIN4cute5tupleIJiiiiEEENS1_10collective13CollectiveMmaINS1_34MainloopSm90TmaGmmaWarpSpecializedILi5ENS5_IJNS4_1CILi1EEENSA_ILi2EEESB_EEENS1_35KernelTmaWarpSpecializedCooperativeEEENS5_IJNSA_ILi128EEENSA_ILi64EEESH_EEENS_10tfloat32_tENS5_IJlSB_lEEESJ_SK_NS4_8TiledMMAINS4_8MMA_AtomIJNS4_4SM904GMMA29MMA_64x64x8_F32TF32TF32_SS_TNILNSO_7ScaleInE1ELSQ_1EEEEEENS4_6LayoutINS5_IJSC_SB_SB_EEENS5_IJSB_NSA_ILi0EEESV_EEEEENS5_IJNS4_10UnderscoreESY_SY_EEEEENS4_23SM90_TMA_LOAD_MULTICASTENS4_14ComposedLayoutINS4_7SwizzleILi3ELi4ELi3EEENS4_18smem_ptr_flag_bitsILi32EEENST_INS5_IJNSA_ILi8EEENSA_ILi32EEEEEENS5_IJS18_SB_EEEEEEEvNS4_8identityENS4_13SM90_TMA_LOADES1C_vS1D_EENS_8epilogue10collective6detail29Sm90TmaWarpSpecializedAdapterINS1H_15DefaultEpilogueISJ_SK_SK_NS1G_6thread17LinearCombinationISJ_Li1EffLNS1L_9ScaleType4KindE0ELNS_15FloatRoundStyleE2ESJ_EENS1_15EpilogueDefaultEEEEEvvEEEEvNT_6ParamsE,"a",@progbits
	.sectionflags	@""
	.align	4
.nv.constant0._ZN7cutlass13device_kernelINS_4gemm6kernel13GemmUniversalIN4cute5tupleIJiiiiEEENS1_10collective13CollectiveMmaINS1_34MainloopSm90TmaGmmaWarpSpecializedILi5ENS5_IJNS4_1CILi1EEENSA_ILi2EEESB_EEENS1_35KernelTmaWarpSpecializedCooperativeEEENS5_IJNSA_ILi128EEENSA_ILi64EEESH_EEENS_10tfloat32_tENS5_IJlSB_lEEESJ_SK_NS4_8TiledMMAINS4_8MMA_AtomIJNS4_4SM904GMMA29MMA_64x64x8_F32TF32TF32_SS_TNILNSO_7ScaleInE1ELSQ_1EEEEEENS4_6LayoutINS5_IJSC_SB_SB_EEENS5_IJSB_NSA_ILi0EEESV_EEEEENS5_IJNS4_10UnderscoreESY_SY_EEEEENS4_23SM90_TMA_LOAD_MULTICASTENS4_14ComposedLayoutINS4_7SwizzleILi3ELi4ELi3EEENS4_18smem_ptr_flag_bitsILi32EEENST_INS5_IJNSA_ILi8EEENSA_ILi32EEEEEENS5_IJS18_SB_EEEEEEEvNS4_8identityENS4_13SM90_TMA_LOADES1C_vS1D_EENS_8epilogue10collective6detail29Sm90TmaWarpSpecializedAdapterINS1H_15DefaultEpilogueISJ_SK_SK_NS1G_6thread17LinearCombinationISJ_Li1EffLNS1L_9ScaleType4KindE0ELNS_15FloatRoundStyleE2ESJ_EENS1_15EpilogueDefaultEEEEEvvEEEEvNT_6ParamsE:
	.zero		1664


//--------------------- SYMBOLS --------------------------

	.type		.nv.reservedSmem.offset0,@object
	.size		.nv.reservedSmem.offset0,0x4
	.type		__assertfail,@function
